//
// Generated by NVIDIA NVVM Compiler
//
// Compiler Build ID: CL-36424714
// Cuda compilation tools, release 13.0, V13.0.88
// Based on NVVM 20.0.0
//

.version 9.0
.target sm_100
.address_size 64

	// .globl	my_kernel_kernel0
// _ZZ17my_kernel_kernel0E18PaddedInput_shared has been demoted
// _ZZ17my_kernel_kernel0E18placeholder_shared has been demoted

.visible .entry my_kernel_kernel0(
	.param .u64 .ptr .align 1 my_kernel_kernel0_param_0,
	.param .u64 .ptr .align 1 my_kernel_kernel0_param_1,
	.param .u64 .ptr .align 1 my_kernel_kernel0_param_2,
	.param .u64 .ptr .align 1 my_kernel_kernel0_param_3,
	.param .u64 .ptr .align 1 my_kernel_kernel0_param_4
)
{
	.local .align 16 .b8 	__local_depot0[3072];
	.reg .b64 	%SP;
	.reg .b64 	%SPL;
	.reg .pred 	%p<10>;
	.reg .b32 	%r<73>;
	.reg .b32 	%f<975>;
	.reg .b64 	%rd<46>;
	// demoted variable
	.shared .align 4 .b8 _ZZ17my_kernel_kernel0E18PaddedInput_shared[1024];
	// demoted variable
	.shared .align 4 .b8 _ZZ17my_kernel_kernel0E18placeholder_shared[384];
	mov.u64 	%SPL, __local_depot0;
	add.u64 	%rd1, %SPL, 0;
	mov.f32 	%f193, 0f00000000;
	st.local.v4.f32 	[%rd1], {%f193, %f193, %f193, %f193};
	st.local.v4.f32 	[%rd1+1536], {%f193, %f193, %f193, %f193};
	st.local.v4.f32 	[%rd1+768], {%f193, %f193, %f193, %f193};
	st.local.v4.f32 	[%rd1+2304], {%f193, %f193, %f193, %f193};
	st.local.v4.f32 	[%rd1+16], {%f193, %f193, %f193, %f193};
	st.local.v4.f32 	[%rd1+1552], {%f193, %f193, %f193, %f193};
	st.local.v4.f32 	[%rd1+784], {%f193, %f193, %f193, %f193};
	st.local.v4.f32 	[%rd1+2320], {%f193, %f193, %f193, %f193};
	st.local.v4.f32 	[%rd1+32], {%f193, %f193, %f193, %f193};
	st.local.v4.f32 	[%rd1+1568], {%f193, %f193, %f193, %f193};
	st.local.v4.f32 	[%rd1+800], {%f193, %f193, %f193, %f193};
	st.local.v4.f32 	[%rd1+2336], {%f193, %f193, %f193, %f193};
	st.local.v4.f32 	[%rd1+48], {%f193, %f193, %f193, %f193};
	st.local.v4.f32 	[%rd1+1584], {%f193, %f193, %f193, %f193};
	st.local.v4.f32 	[%rd1+816], {%f193, %f193, %f193, %f193};
	st.local.v4.f32 	[%rd1+2352], {%f193, %f193, %f193, %f193};
	st.local.v4.f32 	[%rd1+64], {%f193, %f193, %f193, %f193};
	st.local.v4.f32 	[%rd1+1600], {%f193, %f193, %f193, %f193};
	st.local.v4.f32 	[%rd1+832], {%f193, %f193, %f193, %f193};
	st.local.v4.f32 	[%rd1+2368], {%f193, %f193, %f193, %f193};
	st.local.v4.f32 	[%rd1+80], {%f193, %f193, %f193, %f193};
	st.local.v4.f32 	[%rd1+1616], {%f193, %f193, %f193, %f193};
	st.local.v4.f32 	[%rd1+848], {%f193, %f193, %f193, %f193};
	st.local.v4.f32 	[%rd1+2384], {%f193, %f193, %f193, %f193};
	st.local.v4.f32 	[%rd1+96], {%f193, %f193, %f193, %f193};
	st.local.v4.f32 	[%rd1+1632], {%f193, %f193, %f193, %f193};
	st.local.v4.f32 	[%rd1+864], {%f193, %f193, %f193, %f193};
	st.local.v4.f32 	[%rd1+2400], {%f193, %f193, %f193, %f193};
	st.local.v4.f32 	[%rd1+112], {%f193, %f193, %f193, %f193};
	st.local.v4.f32 	[%rd1+1648], {%f193, %f193, %f193, %f193};
	st.local.v4.f32 	[%rd1+880], {%f193, %f193, %f193, %f193};
	st.local.v4.f32 	[%rd1+2416], {%f193, %f193, %f193, %f193};
	st.local.v4.f32 	[%rd1+128], {%f193, %f193, %f193, %f193};
	st.local.v4.f32 	[%rd1+1664], {%f193, %f193, %f193, %f193};
	st.local.v4.f32 	[%rd1+896], {%f193, %f193, %f193, %f193};
	st.local.v4.f32 	[%rd1+2432], {%f193, %f193, %f193, %f193};
	st.local.v4.f32 	[%rd1+144], {%f193, %f193, %f193, %f193};
	st.local.v4.f32 	[%rd1+1680], {%f193, %f193, %f193, %f193};
	st.local.v4.f32 	[%rd1+912], {%f193, %f193, %f193, %f193};
	st.local.v4.f32 	[%rd1+2448], {%f193, %f193, %f193, %f193};
	st.local.v4.f32 	[%rd1+160], {%f193, %f193, %f193, %f193};
	st.local.v4.f32 	[%rd1+1696], {%f193, %f193, %f193, %f193};
	st.local.v4.f32 	[%rd1+928], {%f193, %f193, %f193, %f193};
	st.local.v4.f32 	[%rd1+2464], {%f193, %f193, %f193, %f193};
	add.s64 	%rd2, %rd1, 1712;
	st.local.v4.f32 	[%rd1+176], {%f193, %f193, %f193, %f193};
	st.local.v4.f32 	[%rd1+1712], {%f193, %f193, %f193, %f193};
	st.local.v4.f32 	[%rd1+944], {%f193, %f193, %f193, %f193};
	st.local.v4.f32 	[%rd1+2480], {%f193, %f193, %f193, %f193};
	st.local.v4.f32 	[%rd1+192], {%f193, %f193, %f193, %f193};
	st.local.v4.f32 	[%rd1+1728], {%f193, %f193, %f193, %f193};
	st.local.v4.f32 	[%rd1+960], {%f193, %f193, %f193, %f193};
	st.local.v4.f32 	[%rd1+2496], {%f193, %f193, %f193, %f193};
	st.local.v4.f32 	[%rd1+208], {%f193, %f193, %f193, %f193};
	st.local.v4.f32 	[%rd1+1744], {%f193, %f193, %f193, %f193};
	st.local.v4.f32 	[%rd1+976], {%f193, %f193, %f193, %f193};
	st.local.v4.f32 	[%rd1+2512], {%f193, %f193, %f193, %f193};
	st.local.v4.f32 	[%rd1+224], {%f193, %f193, %f193, %f193};
	st.local.v4.f32 	[%rd1+1760], {%f193, %f193, %f193, %f193};
	st.local.v4.f32 	[%rd1+992], {%f193, %f193, %f193, %f193};
	st.local.v4.f32 	[%rd1+2528], {%f193, %f193, %f193, %f193};
	st.local.v4.f32 	[%rd1+240], {%f193, %f193, %f193, %f193};
	st.local.v4.f32 	[%rd1+1776], {%f193, %f193, %f193, %f193};
	st.local.v4.f32 	[%rd1+1008], {%f193, %f193, %f193, %f193};
	st.local.v4.f32 	[%rd1+2544], {%f193, %f193, %f193, %f193};
	st.local.v4.f32 	[%rd1+256], {%f193, %f193, %f193, %f193};
	st.local.v4.f32 	[%rd1+1792], {%f193, %f193, %f193, %f193};
	st.local.v4.f32 	[%rd1+1024], {%f193, %f193, %f193, %f193};
	st.local.v4.f32 	[%rd1+2560], {%f193, %f193, %f193, %f193};
	st.local.v4.f32 	[%rd1+272], {%f193, %f193, %f193, %f193};
	st.local.v4.f32 	[%rd1+1808], {%f193, %f193, %f193, %f193};
	st.local.v4.f32 	[%rd1+1040], {%f193, %f193, %f193, %f193};
	st.local.v4.f32 	[%rd1+2576], {%f193, %f193, %f193, %f193};
	st.local.v4.f32 	[%rd1+288], {%f193, %f193, %f193, %f193};
	st.local.v4.f32 	[%rd1+1824], {%f193, %f193, %f193, %f193};
	st.local.v4.f32 	[%rd1+1056], {%f193, %f193, %f193, %f193};
	st.local.v4.f32 	[%rd1+2592], {%f193, %f193, %f193, %f193};
	st.local.v4.f32 	[%rd1+304], {%f193, %f193, %f193, %f193};
	st.local.v4.f32 	[%rd1+1840], {%f193, %f193, %f193, %f193};
	st.local.v4.f32 	[%rd1+1072], {%f193, %f193, %f193, %f193};
	st.local.v4.f32 	[%rd1+2608], {%f193, %f193, %f193, %f193};
	st.local.v4.f32 	[%rd1+320], {%f193, %f193, %f193, %f193};
	st.local.v4.f32 	[%rd1+1856], {%f193, %f193, %f193, %f193};
	st.local.v4.f32 	[%rd1+1088], {%f193, %f193, %f193, %f193};
	st.local.v4.f32 	[%rd1+2624], {%f193, %f193, %f193, %f193};
	st.local.v4.f32 	[%rd1+336], {%f193, %f193, %f193, %f193};
	st.local.v4.f32 	[%rd1+1872], {%f193, %f193, %f193, %f193};
	st.local.v4.f32 	[%rd1+1104], {%f193, %f193, %f193, %f193};
	st.local.v4.f32 	[%rd1+2640], {%f193, %f193, %f193, %f193};
	st.local.v4.f32 	[%rd1+352], {%f193, %f193, %f193, %f193};
	st.local.v4.f32 	[%rd1+1888], {%f193, %f193, %f193, %f193};
	st.local.v4.f32 	[%rd1+1120], {%f193, %f193, %f193, %f193};
	st.local.v4.f32 	[%rd1+2656], {%f193, %f193, %f193, %f193};
	st.local.v4.f32 	[%rd1+368], {%f193, %f193, %f193, %f193};
	st.local.v4.f32 	[%rd1+1904], {%f193, %f193, %f193, %f193};
	st.local.v4.f32 	[%rd1+1136], {%f193, %f193, %f193, %f193};
	st.local.v4.f32 	[%rd1+2672], {%f193, %f193, %f193, %f193};
	st.local.v4.f32 	[%rd1+384], {%f193, %f193, %f193, %f193};
	st.local.v4.f32 	[%rd1+1920], {%f193, %f193, %f193, %f193};
	st.local.v4.f32 	[%rd1+1152], {%f193, %f193, %f193, %f193};
	st.local.v4.f32 	[%rd1+2688], {%f193, %f193, %f193, %f193};
	st.local.v4.f32 	[%rd1+400], {%f193, %f193, %f193, %f193};
	st.local.v4.f32 	[%rd1+1936], {%f193, %f193, %f193, %f193};
	st.local.v4.f32 	[%rd1+1168], {%f193, %f193, %f193, %f193};
	st.local.v4.f32 	[%rd1+2704], {%f193, %f193, %f193, %f193};
	st.local.v4.f32 	[%rd1+416], {%f193, %f193, %f193, %f193};
	st.local.v4.f32 	[%rd1+1952], {%f193, %f193, %f193, %f193};
	st.local.v4.f32 	[%rd1+1184], {%f193, %f193, %f193, %f193};
	st.local.v4.f32 	[%rd1+2720], {%f193, %f193, %f193, %f193};
	st.local.v4.f32 	[%rd1+432], {%f193, %f193, %f193, %f193};
	st.local.v4.f32 	[%rd1+1968], {%f193, %f193, %f193, %f193};
	st.local.v4.f32 	[%rd1+1200], {%f193, %f193, %f193, %f193};
	st.local.v4.f32 	[%rd1+2736], {%f193, %f193, %f193, %f193};
	st.local.v4.f32 	[%rd1+448], {%f193, %f193, %f193, %f193};
	st.local.v4.f32 	[%rd1+1984], {%f193, %f193, %f193, %f193};
	st.local.v4.f32 	[%rd1+1216], {%f193, %f193, %f193, %f193};
	st.local.v4.f32 	[%rd1+2752], {%f193, %f193, %f193, %f193};
	st.local.v4.f32 	[%rd1+464], {%f193, %f193, %f193, %f193};
	st.local.v4.f32 	[%rd1+2000], {%f193, %f193, %f193, %f193};
	st.local.v4.f32 	[%rd1+1232], {%f193, %f193, %f193, %f193};
	st.local.v4.f32 	[%rd1+2768], {%f193, %f193, %f193, %f193};
	st.local.v4.f32 	[%rd1+480], {%f193, %f193, %f193, %f193};
	st.local.v4.f32 	[%rd1+2016], {%f193, %f193, %f193, %f193};
	st.local.v4.f32 	[%rd1+1248], {%f193, %f193, %f193, %f193};
	st.local.v4.f32 	[%rd1+2784], {%f193, %f193, %f193, %f193};
	st.local.v4.f32 	[%rd1+496], {%f193, %f193, %f193, %f193};
	st.local.v4.f32 	[%rd1+2032], {%f193, %f193, %f193, %f193};
	st.local.v4.f32 	[%rd1+1264], {%f193, %f193, %f193, %f193};
	st.local.v4.f32 	[%rd1+2800], {%f193, %f193, %f193, %f193};
	st.local.v4.f32 	[%rd1+512], {%f193, %f193, %f193, %f193};
	st.local.v4.f32 	[%rd1+2048], {%f193, %f193, %f193, %f193};
	st.local.v4.f32 	[%rd1+1280], {%f193, %f193, %f193, %f193};
	st.local.v4.f32 	[%rd1+2816], {%f193, %f193, %f193, %f193};
	st.local.v4.f32 	[%rd1+528], {%f193, %f193, %f193, %f193};
	st.local.v4.f32 	[%rd1+2064], {%f193, %f193, %f193, %f193};
	st.local.v4.f32 	[%rd1+1296], {%f193, %f193, %f193, %f193};
	st.local.v4.f32 	[%rd1+2832], {%f193, %f193, %f193, %f193};
	st.local.v4.f32 	[%rd1+544], {%f193, %f193, %f193, %f193};
	st.local.v4.f32 	[%rd1+2080], {%f193, %f193, %f193, %f193};
	st.local.v4.f32 	[%rd1+1312], {%f193, %f193, %f193, %f193};
	st.local.v4.f32 	[%rd1+2848], {%f193, %f193, %f193, %f193};
	st.local.v4.f32 	[%rd1+560], {%f193, %f193, %f193, %f193};
	st.local.v4.f32 	[%rd1+2096], {%f193, %f193, %f193, %f193};
	st.local.v4.f32 	[%rd1+1328], {%f193, %f193, %f193, %f193};
	st.local.v4.f32 	[%rd1+2864], {%f193, %f193, %f193, %f193};
	st.local.v4.f32 	[%rd1+576], {%f193, %f193, %f193, %f193};
	st.local.v4.f32 	[%rd1+2112], {%f193, %f193, %f193, %f193};
	st.local.v4.f32 	[%rd1+1344], {%f193, %f193, %f193, %f193};
	st.local.v4.f32 	[%rd1+2880], {%f193, %f193, %f193, %f193};
	st.local.v4.f32 	[%rd1+592], {%f193, %f193, %f193, %f193};
	st.local.v4.f32 	[%rd1+2128], {%f193, %f193, %f193, %f193};
	st.local.v4.f32 	[%rd1+1360], {%f193, %f193, %f193, %f193};
	st.local.v4.f32 	[%rd1+2896], {%f193, %f193, %f193, %f193};
	st.local.v4.f32 	[%rd1+608], {%f193, %f193, %f193, %f193};
	st.local.v4.f32 	[%rd1+2144], {%f193, %f193, %f193, %f193};
	st.local.v4.f32 	[%rd1+1376], {%f193, %f193, %f193, %f193};
	st.local.v4.f32 	[%rd1+2912], {%f193, %f193, %f193, %f193};
	st.local.v4.f32 	[%rd1+624], {%f193, %f193, %f193, %f193};
	st.local.v4.f32 	[%rd1+2160], {%f193, %f193, %f193, %f193};
	st.local.v4.f32 	[%rd1+1392], {%f193, %f193, %f193, %f193};
	st.local.v4.f32 	[%rd1+2928], {%f193, %f193, %f193, %f193};
	st.local.v4.f32 	[%rd1+640], {%f193, %f193, %f193, %f193};
	st.local.v4.f32 	[%rd1+2176], {%f193, %f193, %f193, %f193};
	st.local.v4.f32 	[%rd1+1408], {%f193, %f193, %f193, %f193};
	st.local.v4.f32 	[%rd1+2944], {%f193, %f193, %f193, %f193};
	st.local.v4.f32 	[%rd1+656], {%f193, %f193, %f193, %f193};
	st.local.v4.f32 	[%rd1+2192], {%f193, %f193, %f193, %f193};
	st.local.v4.f32 	[%rd1+1424], {%f193, %f193, %f193, %f193};
	st.local.v4.f32 	[%rd1+2960], {%f193, %f193, %f193, %f193};
	st.local.v4.f32 	[%rd1+672], {%f193, %f193, %f193, %f193};
	st.local.v4.f32 	[%rd1+2208], {%f193, %f193, %f193, %f193};
	st.local.v4.f32 	[%rd1+1440], {%f193, %f193, %f193, %f193};
	st.local.v4.f32 	[%rd1+2976], {%f193, %f193, %f193, %f193};
	st.local.v4.f32 	[%rd1+688], {%f193, %f193, %f193, %f193};
	st.local.v4.f32 	[%rd1+2224], {%f193, %f193, %f193, %f193};
	st.local.v4.f32 	[%rd1+1456], {%f193, %f193, %f193, %f193};
	st.local.v4.f32 	[%rd1+2992], {%f193, %f193, %f193, %f193};
	st.local.v4.f32 	[%rd1+704], {%f193, %f193, %f193, %f193};
	st.local.v4.f32 	[%rd1+2240], {%f193, %f193, %f193, %f193};
	st.local.v4.f32 	[%rd1+1472], {%f193, %f193, %f193, %f193};
	st.local.v4.f32 	[%rd1+3008], {%f193, %f193, %f193, %f193};
	st.local.v4.f32 	[%rd1+720], {%f193, %f193, %f193, %f193};
	st.local.v4.f32 	[%rd1+2256], {%f193, %f193, %f193, %f193};
	st.local.v4.f32 	[%rd1+1488], {%f193, %f193, %f193, %f193};
	st.local.v4.f32 	[%rd1+3024], {%f193, %f193, %f193, %f193};
	st.local.v4.f32 	[%rd1+736], {%f193, %f193, %f193, %f193};
	st.local.v4.f32 	[%rd1+2272], {%f193, %f193, %f193, %f193};
	st.local.v4.f32 	[%rd1+1504], {%f193, %f193, %f193, %f193};
	st.local.v4.f32 	[%rd1+3040], {%f193, %f193, %f193, %f193};
	st.local.v4.f32 	[%rd1+752], {%f193, %f193, %f193, %f193};
	st.local.v4.f32 	[%rd1+2288], {%f193, %f193, %f193, %f193};
	st.local.v4.f32 	[%rd1+1520], {%f193, %f193, %f193, %f193};
	st.local.v4.f32 	[%rd1+3056], {%f193, %f193, %f193, %f193};
	mov.u32 	%r14, %ctaid.x;
	and.b32  	%r15, %r14, 1;
	setp.eq.b32 	%p1, %r15, 1;
	mov.b32 	%r68, 0;
	shr.u32 	%r18, %r14, 1;
	mov.u32 	%r19, %tid.x;
	shr.u32 	%r20, %r19, 3;
	mul.lo.s32 	%r21, %r20, 9216;
	mad.lo.s32 	%r22, %r18, 73728, %r21;
	selp.b32 	%r23, 4608, 0, %p1;
	add.s32 	%r24, %r22, %r23;
	and.b32  	%r25, %r19, 7;
	mad.lo.s32 	%r26, %r25, 576, %r24;
	shl.b32 	%r28, %r19, 2;
	mov.u32 	%r29, _ZZ17my_kernel_kernel0E18PaddedInput_shared;
	add.s32 	%r30, %r29, %r28;
	add.s32 	%r31, %r19, 96;
	shr.u32 	%r32, %r31, 6;
	mad.lo.s32 	%r33, %r32, 147456, %r26;
	cvt.u64.u32 	%rd18, %r33;
	add.s32 	%r34, %r19, 160;
	shr.u32 	%r35, %r34, 6;
	mad.lo.s32 	%r36, %r35, 147456, %r26;
	cvt.u64.u32 	%rd22, %r36;
	add.s32 	%r37, %r19, 224;
	shr.u32 	%r38, %r37, 6;
	mad.lo.s32 	%r39, %r38, 147456, %r26;
	cvt.u64.u32 	%rd26, %r39;
	mov.u32 	%r41, _ZZ17my_kernel_kernel0E18placeholder_shared;
	add.s32 	%r42, %r41, %r28;
$L__BB0_1:
	ld.param.u64 	%rd41, [my_kernel_kernel0_param_1];
	ld.param.u64 	%rd40, [my_kernel_kernel0_param_0];
	bar.sync 	0;
	add.s32 	%r27, %r26, %r68;
	cvta.to.global.u64 	%rd14, %rd40;
	mul.wide.u32 	%rd15, %r27, 4;
	add.s64 	%rd16, %rd14, %rd15;
	ld.global.nc.f32 	%f194, [%rd16];
	st.shared.f32 	[%r30], %f194;
	ld.global.nc.f32 	%f195, [%rd16+147456];
	st.shared.f32 	[%r30+128], %f195;
	ld.global.nc.f32 	%f196, [%rd16+589824];
	st.shared.f32 	[%r30+256], %f196;
	cvt.u64.u32 	%rd17, %r68;
	add.s64 	%rd19, %rd18, %rd17;
	shl.b64 	%rd20, %rd19, 2;
	add.s64 	%rd21, %rd14, %rd20;
	ld.global.nc.f32 	%f197, [%rd21+147456];
	st.shared.f32 	[%r30+384], %f197;
	ld.global.nc.f32 	%f198, [%rd16+1179648];
	st.shared.f32 	[%r30+512], %f198;
	add.s64 	%rd23, %rd22, %rd17;
	shl.b64 	%rd24, %rd23, 2;
	add.s64 	%rd25, %rd14, %rd24;
	ld.global.nc.f32 	%f199, [%rd25+147456];
	st.shared.f32 	[%r30+640], %f199;
	ld.global.nc.f32 	%f200, [%rd16+1769472];
	st.shared.f32 	[%r30+768], %f200;
	add.s64 	%rd27, %rd26, %rd17;
	shl.b64 	%rd28, %rd27, 2;
	add.s64 	%rd29, %rd14, %rd28;
	ld.global.nc.f32 	%f201, [%rd29+147456];
	st.shared.f32 	[%r30+896], %f201;
	mad.lo.s32 	%r40, %r68, 96, %r19;
	cvta.to.global.u64 	%rd30, %rd41;
	mul.wide.u32 	%rd31, %r40, 4;
	add.s64 	%rd32, %rd30, %rd31;
	ld.global.nc.f32 	%f202, [%rd32];
	st.shared.f32 	[%r42], %f202;
	ld.global.nc.f32 	%f203, [%rd32+128];
	st.shared.f32 	[%r42+128], %f203;
	ld.global.nc.f32 	%f204, [%rd32+256];
	st.shared.f32 	[%r42+256], %f204;
	bar.sync 	0;
	ld.shared.f32 	%f1, [_ZZ17my_kernel_kernel0E18placeholder_shared];
	ld.shared.f32 	%f2, [_ZZ17my_kernel_kernel0E18placeholder_shared+192];
	ld.shared.f32 	%f3, [_ZZ17my_kernel_kernel0E18placeholder_shared+4];
	ld.shared.f32 	%f4, [_ZZ17my_kernel_kernel0E18placeholder_shared+196];
	ld.shared.f32 	%f5, [_ZZ17my_kernel_kernel0E18placeholder_shared+8];
	ld.shared.f32 	%f6, [_ZZ17my_kernel_kernel0E18placeholder_shared+200];
	ld.shared.f32 	%f7, [_ZZ17my_kernel_kernel0E18placeholder_shared+12];
	ld.shared.f32 	%f8, [_ZZ17my_kernel_kernel0E18placeholder_shared+204];
	ld.shared.f32 	%f9, [_ZZ17my_kernel_kernel0E18placeholder_shared+16];
	ld.shared.f32 	%f10, [_ZZ17my_kernel_kernel0E18placeholder_shared+208];
	ld.shared.f32 	%f11, [_ZZ17my_kernel_kernel0E18placeholder_shared+20];
	ld.shared.f32 	%f12, [_ZZ17my_kernel_kernel0E18placeholder_shared+212];
	ld.shared.f32 	%f13, [_ZZ17my_kernel_kernel0E18placeholder_shared+24];
	ld.shared.f32 	%f14, [_ZZ17my_kernel_kernel0E18placeholder_shared+216];
	ld.shared.f32 	%f15, [_ZZ17my_kernel_kernel0E18placeholder_shared+28];
	ld.shared.f32 	%f16, [_ZZ17my_kernel_kernel0E18placeholder_shared+220];
	ld.shared.f32 	%f17, [_ZZ17my_kernel_kernel0E18placeholder_shared+32];
	ld.shared.f32 	%f18, [_ZZ17my_kernel_kernel0E18placeholder_shared+224];
	ld.shared.f32 	%f19, [_ZZ17my_kernel_kernel0E18placeholder_shared+36];
	ld.shared.f32 	%f20, [_ZZ17my_kernel_kernel0E18placeholder_shared+228];
	ld.shared.f32 	%f21, [_ZZ17my_kernel_kernel0E18placeholder_shared+40];
	ld.shared.f32 	%f22, [_ZZ17my_kernel_kernel0E18placeholder_shared+232];
	ld.shared.f32 	%f23, [_ZZ17my_kernel_kernel0E18placeholder_shared+44];
	ld.shared.f32 	%f24, [_ZZ17my_kernel_kernel0E18placeholder_shared+236];
	ld.shared.f32 	%f25, [_ZZ17my_kernel_kernel0E18placeholder_shared+48];
	ld.shared.f32 	%f26, [_ZZ17my_kernel_kernel0E18placeholder_shared+240];
	ld.shared.f32 	%f27, [_ZZ17my_kernel_kernel0E18placeholder_shared+52];
	ld.shared.f32 	%f28, [_ZZ17my_kernel_kernel0E18placeholder_shared+244];
	ld.shared.f32 	%f29, [_ZZ17my_kernel_kernel0E18placeholder_shared+56];
	ld.shared.f32 	%f30, [_ZZ17my_kernel_kernel0E18placeholder_shared+248];
	ld.shared.f32 	%f31, [_ZZ17my_kernel_kernel0E18placeholder_shared+60];
	ld.shared.f32 	%f32, [_ZZ17my_kernel_kernel0E18placeholder_shared+252];
	ld.shared.f32 	%f33, [_ZZ17my_kernel_kernel0E18placeholder_shared+64];
	ld.shared.f32 	%f34, [_ZZ17my_kernel_kernel0E18placeholder_shared+256];
	ld.shared.f32 	%f35, [_ZZ17my_kernel_kernel0E18placeholder_shared+68];
	ld.shared.f32 	%f36, [_ZZ17my_kernel_kernel0E18placeholder_shared+260];
	ld.shared.f32 	%f37, [_ZZ17my_kernel_kernel0E18placeholder_shared+72];
	ld.shared.f32 	%f38, [_ZZ17my_kernel_kernel0E18placeholder_shared+264];
	ld.shared.f32 	%f39, [_ZZ17my_kernel_kernel0E18placeholder_shared+76];
	ld.shared.f32 	%f40, [_ZZ17my_kernel_kernel0E18placeholder_shared+268];
	ld.shared.f32 	%f41, [_ZZ17my_kernel_kernel0E18placeholder_shared+80];
	ld.shared.f32 	%f42, [_ZZ17my_kernel_kernel0E18placeholder_shared+272];
	ld.shared.f32 	%f43, [_ZZ17my_kernel_kernel0E18placeholder_shared+84];
	ld.shared.f32 	%f44, [_ZZ17my_kernel_kernel0E18placeholder_shared+276];
	ld.shared.f32 	%f45, [_ZZ17my_kernel_kernel0E18placeholder_shared+88];
	ld.shared.f32 	%f46, [_ZZ17my_kernel_kernel0E18placeholder_shared+280];
	ld.shared.f32 	%f47, [_ZZ17my_kernel_kernel0E18placeholder_shared+92];
	ld.shared.f32 	%f48, [_ZZ17my_kernel_kernel0E18placeholder_shared+284];
	ld.shared.f32 	%f49, [_ZZ17my_kernel_kernel0E18placeholder_shared+96];
	ld.shared.f32 	%f50, [_ZZ17my_kernel_kernel0E18placeholder_shared+288];
	ld.shared.f32 	%f51, [_ZZ17my_kernel_kernel0E18placeholder_shared+100];
	ld.shared.f32 	%f52, [_ZZ17my_kernel_kernel0E18placeholder_shared+292];
	ld.shared.f32 	%f53, [_ZZ17my_kernel_kernel0E18placeholder_shared+104];
	ld.shared.f32 	%f54, [_ZZ17my_kernel_kernel0E18placeholder_shared+296];
	ld.shared.f32 	%f55, [_ZZ17my_kernel_kernel0E18placeholder_shared+108];
	ld.shared.f32 	%f56, [_ZZ17my_kernel_kernel0E18placeholder_shared+300];
	ld.shared.f32 	%f57, [_ZZ17my_kernel_kernel0E18placeholder_shared+112];
	ld.shared.f32 	%f58, [_ZZ17my_kernel_kernel0E18placeholder_shared+304];
	ld.shared.f32 	%f59, [_ZZ17my_kernel_kernel0E18placeholder_shared+116];
	ld.shared.f32 	%f60, [_ZZ17my_kernel_kernel0E18placeholder_shared+308];
	ld.shared.f32 	%f61, [_ZZ17my_kernel_kernel0E18placeholder_shared+120];
	ld.shared.f32 	%f62, [_ZZ17my_kernel_kernel0E18placeholder_shared+312];
	ld.shared.f32 	%f63, [_ZZ17my_kernel_kernel0E18placeholder_shared+124];
	ld.shared.f32 	%f64, [_ZZ17my_kernel_kernel0E18placeholder_shared+316];
	ld.shared.f32 	%f65, [_ZZ17my_kernel_kernel0E18placeholder_shared+128];
	ld.shared.f32 	%f66, [_ZZ17my_kernel_kernel0E18placeholder_shared+320];
	ld.shared.f32 	%f67, [_ZZ17my_kernel_kernel0E18placeholder_shared+132];
	ld.shared.f32 	%f68, [_ZZ17my_kernel_kernel0E18placeholder_shared+324];
	ld.shared.f32 	%f69, [_ZZ17my_kernel_kernel0E18placeholder_shared+136];
	ld.shared.f32 	%f70, [_ZZ17my_kernel_kernel0E18placeholder_shared+328];
	ld.shared.f32 	%f71, [_ZZ17my_kernel_kernel0E18placeholder_shared+140];
	ld.shared.f32 	%f72, [_ZZ17my_kernel_kernel0E18placeholder_shared+332];
	ld.shared.f32 	%f73, [_ZZ17my_kernel_kernel0E18placeholder_shared+144];
	ld.shared.f32 	%f74, [_ZZ17my_kernel_kernel0E18placeholder_shared+336];
	ld.shared.f32 	%f75, [_ZZ17my_kernel_kernel0E18placeholder_shared+148];
	ld.shared.f32 	%f76, [_ZZ17my_kernel_kernel0E18placeholder_shared+340];
	ld.shared.f32 	%f77, [_ZZ17my_kernel_kernel0E18placeholder_shared+152];
	ld.shared.f32 	%f78, [_ZZ17my_kernel_kernel0E18placeholder_shared+344];
	ld.shared.f32 	%f79, [_ZZ17my_kernel_kernel0E18placeholder_shared+156];
	ld.shared.f32 	%f80, [_ZZ17my_kernel_kernel0E18placeholder_shared+348];
	ld.shared.f32 	%f81, [_ZZ17my_kernel_kernel0E18placeholder_shared+160];
	ld.shared.f32 	%f82, [_ZZ17my_kernel_kernel0E18placeholder_shared+352];
	ld.shared.f32 	%f83, [_ZZ17my_kernel_kernel0E18placeholder_shared+164];
	ld.shared.f32 	%f84, [_ZZ17my_kernel_kernel0E18placeholder_shared+356];
	ld.shared.f32 	%f85, [_ZZ17my_kernel_kernel0E18placeholder_shared+168];
	ld.shared.f32 	%f86, [_ZZ17my_kernel_kernel0E18placeholder_shared+360];
	ld.shared.f32 	%f87, [_ZZ17my_kernel_kernel0E18placeholder_shared+172];
	ld.shared.f32 	%f88, [_ZZ17my_kernel_kernel0E18placeholder_shared+364];
	ld.shared.f32 	%f89, [_ZZ17my_kernel_kernel0E18placeholder_shared+176];
	ld.shared.f32 	%f90, [_ZZ17my_kernel_kernel0E18placeholder_shared+368];
	ld.shared.f32 	%f91, [_ZZ17my_kernel_kernel0E18placeholder_shared+180];
	ld.shared.f32 	%f92, [_ZZ17my_kernel_kernel0E18placeholder_shared+372];
	ld.shared.f32 	%f93, [_ZZ17my_kernel_kernel0E18placeholder_shared+184];
	ld.shared.f32 	%f94, [_ZZ17my_kernel_kernel0E18placeholder_shared+376];
	ld.shared.f32 	%f95, [_ZZ17my_kernel_kernel0E18placeholder_shared+188];
	mov.b32 	%r69, 0;
	ld.shared.f32 	%f96, [_ZZ17my_kernel_kernel0E18placeholder_shared+380];
$L__BB0_2:
	mov.u32 	%r3, %tid.x;
	shl.b32 	%r43, %r3, 3;
	and.b32  	%r44, %r43, 8176;
	shl.b32 	%r45, %r3, 2;
	and.b32  	%r46, %r45, 4;
	or.b32  	%r47, %r44, %r46;
	add.s32 	%r48, %r47, %r69;
	shl.b32 	%r49, %r48, 2;
	mov.u32 	%r50, _ZZ17my_kernel_kernel0E18PaddedInput_shared;
	add.s32 	%r51, %r50, %r49;
	ld.shared.f32 	%f205, [%r51];
	ld.shared.f32 	%f206, [%r51+32];
	mul.lo.s32 	%r52, %r69, 48;
	mul.wide.u32 	%rd33, %r52, 4;
	add.s64 	%rd34, %rd1, %rd33;
	ld.local.v4.f32 	{%f207, %f208, %f209, %f210}, [%rd34];
	fma.rn.f32 	%f211, %f205, %f1, %f207;
	ld.local.v4.f32 	{%f212, %f213, %f214, %f215}, [%rd34+1536];
	fma.rn.f32 	%f216, %f205, %f2, %f212;
	fma.rn.f32 	%f217, %f205, %f3, %f208;
	fma.rn.f32 	%f218, %f205, %f4, %f213;
	ld.local.v4.f32 	{%f219, %f220, %f221, %f222}, [%rd34+768];
	fma.rn.f32 	%f223, %f206, %f1, %f219;
	ld.local.v4.f32 	{%f224, %f225, %f226, %f227}, [%rd34+2304];
	fma.rn.f32 	%f228, %f206, %f2, %f224;
	fma.rn.f32 	%f229, %f206, %f3, %f220;
	fma.rn.f32 	%f230, %f206, %f4, %f225;
	fma.rn.f32 	%f231, %f205, %f5, %f209;
	fma.rn.f32 	%f232, %f205, %f6, %f214;
	fma.rn.f32 	%f233, %f205, %f7, %f210;
	st.local.v4.f32 	[%rd34], {%f211, %f217, %f231, %f233};
	fma.rn.f32 	%f234, %f205, %f8, %f215;
	st.local.v4.f32 	[%rd34+1536], {%f216, %f218, %f232, %f234};
	fma.rn.f32 	%f235, %f206, %f5, %f221;
	fma.rn.f32 	%f236, %f206, %f6, %f226;
	fma.rn.f32 	%f237, %f206, %f7, %f222;
	st.local.v4.f32 	[%rd34+768], {%f223, %f229, %f235, %f237};
	fma.rn.f32 	%f238, %f206, %f8, %f227;
	st.local.v4.f32 	[%rd34+2304], {%f228, %f230, %f236, %f238};
	ld.local.v4.f32 	{%f239, %f240, %f241, %f242}, [%rd34+16];
	fma.rn.f32 	%f243, %f205, %f9, %f239;
	ld.local.v4.f32 	{%f244, %f245, %f246, %f247}, [%rd34+1552];
	fma.rn.f32 	%f248, %f205, %f10, %f244;
	fma.rn.f32 	%f249, %f205, %f11, %f240;
	fma.rn.f32 	%f250, %f205, %f12, %f245;
	ld.local.v4.f32 	{%f251, %f252, %f253, %f254}, [%rd34+784];
	fma.rn.f32 	%f255, %f206, %f9, %f251;
	ld.local.v4.f32 	{%f256, %f257, %f258, %f259}, [%rd34+2320];
	fma.rn.f32 	%f260, %f206, %f10, %f256;
	fma.rn.f32 	%f261, %f206, %f11, %f252;
	fma.rn.f32 	%f262, %f206, %f12, %f257;
	fma.rn.f32 	%f263, %f205, %f13, %f241;
	fma.rn.f32 	%f264, %f205, %f14, %f246;
	fma.rn.f32 	%f265, %f205, %f15, %f242;
	st.local.v4.f32 	[%rd34+16], {%f243, %f249, %f263, %f265};
	fma.rn.f32 	%f266, %f205, %f16, %f247;
	st.local.v4.f32 	[%rd34+1552], {%f248, %f250, %f264, %f266};
	fma.rn.f32 	%f267, %f206, %f13, %f253;
	fma.rn.f32 	%f268, %f206, %f14, %f258;
	fma.rn.f32 	%f269, %f206, %f15, %f254;
	st.local.v4.f32 	[%rd34+784], {%f255, %f261, %f267, %f269};
	fma.rn.f32 	%f270, %f206, %f16, %f259;
	st.local.v4.f32 	[%rd34+2320], {%f260, %f262, %f268, %f270};
	ld.local.v4.f32 	{%f271, %f272, %f273, %f274}, [%rd34+32];
	fma.rn.f32 	%f275, %f205, %f17, %f271;
	ld.local.v4.f32 	{%f276, %f277, %f278, %f279}, [%rd34+1568];
	fma.rn.f32 	%f280, %f205, %f18, %f276;
	fma.rn.f32 	%f281, %f205, %f19, %f272;
	fma.rn.f32 	%f282, %f205, %f20, %f277;
	ld.local.v4.f32 	{%f283, %f284, %f285, %f286}, [%rd34+800];
	fma.rn.f32 	%f287, %f206, %f17, %f283;
	ld.local.v4.f32 	{%f288, %f289, %f290, %f291}, [%rd34+2336];
	fma.rn.f32 	%f292, %f206, %f18, %f288;
	fma.rn.f32 	%f293, %f206, %f19, %f284;
	fma.rn.f32 	%f294, %f206, %f20, %f289;
	fma.rn.f32 	%f295, %f205, %f21, %f273;
	fma.rn.f32 	%f296, %f205, %f22, %f278;
	fma.rn.f32 	%f297, %f205, %f23, %f274;
	st.local.v4.f32 	[%rd34+32], {%f275, %f281, %f295, %f297};
	fma.rn.f32 	%f298, %f205, %f24, %f279;
	st.local.v4.f32 	[%rd34+1568], {%f280, %f282, %f296, %f298};
	fma.rn.f32 	%f299, %f206, %f21, %f285;
	fma.rn.f32 	%f300, %f206, %f22, %f290;
	fma.rn.f32 	%f301, %f206, %f23, %f286;
	st.local.v4.f32 	[%rd34+800], {%f287, %f293, %f299, %f301};
	fma.rn.f32 	%f302, %f206, %f24, %f291;
	st.local.v4.f32 	[%rd34+2336], {%f292, %f294, %f300, %f302};
	ld.local.v4.f32 	{%f303, %f304, %f305, %f306}, [%rd34+48];
	fma.rn.f32 	%f307, %f205, %f25, %f303;
	ld.local.v4.f32 	{%f308, %f309, %f310, %f311}, [%rd34+1584];
	fma.rn.f32 	%f312, %f205, %f26, %f308;
	fma.rn.f32 	%f313, %f205, %f27, %f304;
	fma.rn.f32 	%f314, %f205, %f28, %f309;
	ld.local.v4.f32 	{%f315, %f316, %f317, %f318}, [%rd34+816];
	fma.rn.f32 	%f319, %f206, %f25, %f315;
	ld.local.v4.f32 	{%f320, %f321, %f322, %f323}, [%rd34+2352];
	fma.rn.f32 	%f324, %f206, %f26, %f320;
	fma.rn.f32 	%f325, %f206, %f27, %f316;
	fma.rn.f32 	%f326, %f206, %f28, %f321;
	fma.rn.f32 	%f327, %f205, %f29, %f305;
	fma.rn.f32 	%f328, %f205, %f30, %f310;
	fma.rn.f32 	%f329, %f205, %f31, %f306;
	st.local.v4.f32 	[%rd34+48], {%f307, %f313, %f327, %f329};
	fma.rn.f32 	%f330, %f205, %f32, %f311;
	st.local.v4.f32 	[%rd34+1584], {%f312, %f314, %f328, %f330};
	fma.rn.f32 	%f331, %f206, %f29, %f317;
	fma.rn.f32 	%f332, %f206, %f30, %f322;
	fma.rn.f32 	%f333, %f206, %f31, %f318;
	st.local.v4.f32 	[%rd34+816], {%f319, %f325, %f331, %f333};
	fma.rn.f32 	%f334, %f206, %f32, %f323;
	st.local.v4.f32 	[%rd34+2352], {%f324, %f326, %f332, %f334};
	ld.local.v4.f32 	{%f335, %f336, %f337, %f338}, [%rd34+64];
	fma.rn.f32 	%f339, %f205, %f33, %f335;
	ld.local.v4.f32 	{%f340, %f341, %f342, %f343}, [%rd34+1600];
	fma.rn.f32 	%f344, %f205, %f34, %f340;
	fma.rn.f32 	%f345, %f205, %f35, %f336;
	fma.rn.f32 	%f346, %f205, %f36, %f341;
	ld.local.v4.f32 	{%f347, %f348, %f349, %f350}, [%rd34+832];
	fma.rn.f32 	%f351, %f206, %f33, %f347;
	ld.local.v4.f32 	{%f352, %f353, %f354, %f355}, [%rd34+2368];
	fma.rn.f32 	%f356, %f206, %f34, %f352;
	fma.rn.f32 	%f357, %f206, %f35, %f348;
	fma.rn.f32 	%f358, %f206, %f36, %f353;
	fma.rn.f32 	%f359, %f205, %f37, %f337;
	fma.rn.f32 	%f360, %f205, %f38, %f342;
	fma.rn.f32 	%f361, %f205, %f39, %f338;
	st.local.v4.f32 	[%rd34+64], {%f339, %f345, %f359, %f361};
	fma.rn.f32 	%f362, %f205, %f40, %f343;
	st.local.v4.f32 	[%rd34+1600], {%f344, %f346, %f360, %f362};
	fma.rn.f32 	%f363, %f206, %f37, %f349;
	fma.rn.f32 	%f364, %f206, %f38, %f354;
	fma.rn.f32 	%f365, %f206, %f39, %f350;
	st.local.v4.f32 	[%rd34+832], {%f351, %f357, %f363, %f365};
	fma.rn.f32 	%f366, %f206, %f40, %f355;
	st.local.v4.f32 	[%rd34+2368], {%f356, %f358, %f364, %f366};
	ld.local.v4.f32 	{%f367, %f368, %f369, %f370}, [%rd34+80];
	fma.rn.f32 	%f371, %f205, %f41, %f367;
	ld.local.v4.f32 	{%f372, %f373, %f374, %f375}, [%rd34+1616];
	fma.rn.f32 	%f376, %f205, %f42, %f372;
	fma.rn.f32 	%f377, %f205, %f43, %f368;
	fma.rn.f32 	%f378, %f205, %f44, %f373;
	ld.local.v4.f32 	{%f379, %f380, %f381, %f382}, [%rd34+848];
	fma.rn.f32 	%f383, %f206, %f41, %f379;
	ld.local.v4.f32 	{%f384, %f385, %f386, %f387}, [%rd34+2384];
	fma.rn.f32 	%f388, %f206, %f42, %f384;
	fma.rn.f32 	%f389, %f206, %f43, %f380;
	fma.rn.f32 	%f390, %f206, %f44, %f385;
	fma.rn.f32 	%f391, %f205, %f45, %f369;
	fma.rn.f32 	%f392, %f205, %f46, %f374;
	fma.rn.f32 	%f393, %f205, %f47, %f370;
	st.local.v4.f32 	[%rd34+80], {%f371, %f377, %f391, %f393};
	fma.rn.f32 	%f394, %f205, %f48, %f375;
	st.local.v4.f32 	[%rd34+1616], {%f376, %f378, %f392, %f394};
	fma.rn.f32 	%f395, %f206, %f45, %f381;
	fma.rn.f32 	%f396, %f206, %f46, %f386;
	fma.rn.f32 	%f397, %f206, %f47, %f382;
	st.local.v4.f32 	[%rd34+848], {%f383, %f389, %f395, %f397};
	fma.rn.f32 	%f398, %f206, %f48, %f387;
	st.local.v4.f32 	[%rd34+2384], {%f388, %f390, %f396, %f398};
	ld.local.v4.f32 	{%f399, %f400, %f401, %f402}, [%rd34+96];
	fma.rn.f32 	%f403, %f205, %f49, %f399;
	ld.local.v4.f32 	{%f404, %f405, %f406, %f407}, [%rd34+1632];
	fma.rn.f32 	%f408, %f205, %f50, %f404;
	fma.rn.f32 	%f409, %f205, %f51, %f400;
	fma.rn.f32 	%f410, %f205, %f52, %f405;
	ld.local.v4.f32 	{%f411, %f412, %f413, %f414}, [%rd34+864];
	fma.rn.f32 	%f415, %f206, %f49, %f411;
	ld.local.v4.f32 	{%f416, %f417, %f418, %f419}, [%rd34+2400];
	fma.rn.f32 	%f420, %f206, %f50, %f416;
	fma.rn.f32 	%f421, %f206, %f51, %f412;
	fma.rn.f32 	%f422, %f206, %f52, %f417;
	fma.rn.f32 	%f423, %f205, %f53, %f401;
	fma.rn.f32 	%f424, %f205, %f54, %f406;
	fma.rn.f32 	%f425, %f205, %f55, %f402;
	st.local.v4.f32 	[%rd34+96], {%f403, %f409, %f423, %f425};
	fma.rn.f32 	%f426, %f205, %f56, %f407;
	st.local.v4.f32 	[%rd34+1632], {%f408, %f410, %f424, %f426};
	fma.rn.f32 	%f427, %f206, %f53, %f413;
	fma.rn.f32 	%f428, %f206, %f54, %f418;
	fma.rn.f32 	%f429, %f206, %f55, %f414;
	st.local.v4.f32 	[%rd34+864], {%f415, %f421, %f427, %f429};
	fma.rn.f32 	%f430, %f206, %f56, %f419;
	st.local.v4.f32 	[%rd34+2400], {%f420, %f422, %f428, %f430};
	ld.local.v4.f32 	{%f431, %f432, %f433, %f434}, [%rd34+112];
	fma.rn.f32 	%f435, %f205, %f57, %f431;
	ld.local.v4.f32 	{%f436, %f437, %f438, %f439}, [%rd34+1648];
	fma.rn.f32 	%f440, %f205, %f58, %f436;
	fma.rn.f32 	%f441, %f205, %f59, %f432;
	fma.rn.f32 	%f442, %f205, %f60, %f437;
	ld.local.v4.f32 	{%f443, %f444, %f445, %f446}, [%rd34+880];
	fma.rn.f32 	%f447, %f206, %f57, %f443;
	ld.local.v4.f32 	{%f448, %f449, %f450, %f451}, [%rd34+2416];
	fma.rn.f32 	%f452, %f206, %f58, %f448;
	fma.rn.f32 	%f453, %f206, %f59, %f444;
	fma.rn.f32 	%f454, %f206, %f60, %f449;
	fma.rn.f32 	%f455, %f205, %f61, %f433;
	fma.rn.f32 	%f456, %f205, %f62, %f438;
	fma.rn.f32 	%f457, %f205, %f63, %f434;
	st.local.v4.f32 	[%rd34+112], {%f435, %f441, %f455, %f457};
	fma.rn.f32 	%f458, %f205, %f64, %f439;
	st.local.v4.f32 	[%rd34+1648], {%f440, %f442, %f456, %f458};
	fma.rn.f32 	%f459, %f206, %f61, %f445;
	fma.rn.f32 	%f460, %f206, %f62, %f450;
	fma.rn.f32 	%f461, %f206, %f63, %f446;
	st.local.v4.f32 	[%rd34+880], {%f447, %f453, %f459, %f461};
	fma.rn.f32 	%f462, %f206, %f64, %f451;
	st.local.v4.f32 	[%rd34+2416], {%f452, %f454, %f460, %f462};
	ld.local.v4.f32 	{%f463, %f464, %f465, %f466}, [%rd34+128];
	fma.rn.f32 	%f467, %f205, %f65, %f463;
	ld.local.v4.f32 	{%f468, %f469, %f470, %f471}, [%rd34+1664];
	fma.rn.f32 	%f472, %f205, %f66, %f468;
	fma.rn.f32 	%f473, %f205, %f67, %f464;
	fma.rn.f32 	%f474, %f205, %f68, %f469;
	ld.local.v4.f32 	{%f475, %f476, %f477, %f478}, [%rd34+896];
	fma.rn.f32 	%f479, %f206, %f65, %f475;
	ld.local.v4.f32 	{%f480, %f481, %f482, %f483}, [%rd34+2432];
	fma.rn.f32 	%f484, %f206, %f66, %f480;
	fma.rn.f32 	%f485, %f206, %f67, %f476;
	fma.rn.f32 	%f486, %f206, %f68, %f481;
	fma.rn.f32 	%f487, %f205, %f69, %f465;
	fma.rn.f32 	%f488, %f205, %f70, %f470;
	fma.rn.f32 	%f489, %f205, %f71, %f466;
	st.local.v4.f32 	[%rd34+128], {%f467, %f473, %f487, %f489};
	fma.rn.f32 	%f490, %f205, %f72, %f471;
	st.local.v4.f32 	[%rd34+1664], {%f472, %f474, %f488, %f490};
	fma.rn.f32 	%f491, %f206, %f69, %f477;
	fma.rn.f32 	%f492, %f206, %f70, %f482;
	fma.rn.f32 	%f493, %f206, %f71, %f478;
	st.local.v4.f32 	[%rd34+896], {%f479, %f485, %f491, %f493};
	fma.rn.f32 	%f494, %f206, %f72, %f483;
	st.local.v4.f32 	[%rd34+2432], {%f484, %f486, %f492, %f494};
	ld.local.v4.f32 	{%f495, %f496, %f497, %f498}, [%rd34+144];
	fma.rn.f32 	%f499, %f205, %f73, %f495;
	ld.local.v4.f32 	{%f500, %f501, %f502, %f503}, [%rd34+1680];
	fma.rn.f32 	%f504, %f205, %f74, %f500;
	fma.rn.f32 	%f505, %f205, %f75, %f496;
	fma.rn.f32 	%f506, %f205, %f76, %f501;
	ld.local.v4.f32 	{%f507, %f508, %f509, %f510}, [%rd34+912];
	fma.rn.f32 	%f511, %f206, %f73, %f507;
	ld.local.v4.f32 	{%f512, %f513, %f514, %f515}, [%rd34+2448];
	fma.rn.f32 	%f516, %f206, %f74, %f512;
	fma.rn.f32 	%f517, %f206, %f75, %f508;
	fma.rn.f32 	%f518, %f206, %f76, %f513;
	fma.rn.f32 	%f519, %f205, %f77, %f497;
	fma.rn.f32 	%f520, %f205, %f78, %f502;
	fma.rn.f32 	%f521, %f205, %f79, %f498;
	st.local.v4.f32 	[%rd34+144], {%f499, %f505, %f519, %f521};
	fma.rn.f32 	%f522, %f205, %f80, %f503;
	st.local.v4.f32 	[%rd34+1680], {%f504, %f506, %f520, %f522};
	fma.rn.f32 	%f523, %f206, %f77, %f509;
	fma.rn.f32 	%f524, %f206, %f78, %f514;
	fma.rn.f32 	%f525, %f206, %f79, %f510;
	st.local.v4.f32 	[%rd34+912], {%f511, %f517, %f523, %f525};
	fma.rn.f32 	%f526, %f206, %f80, %f515;
	st.local.v4.f32 	[%rd34+2448], {%f516, %f518, %f524, %f526};
	ld.local.v4.f32 	{%f527, %f528, %f529, %f530}, [%rd34+160];
	fma.rn.f32 	%f531, %f205, %f81, %f527;
	ld.local.v4.f32 	{%f532, %f533, %f534, %f535}, [%rd34+1696];
	fma.rn.f32 	%f536, %f205, %f82, %f532;
	fma.rn.f32 	%f537, %f205, %f83, %f528;
	fma.rn.f32 	%f538, %f205, %f84, %f533;
	ld.local.v4.f32 	{%f539, %f540, %f541, %f542}, [%rd34+928];
	fma.rn.f32 	%f543, %f206, %f81, %f539;
	ld.local.v4.f32 	{%f544, %f545, %f546, %f547}, [%rd34+2464];
	fma.rn.f32 	%f548, %f206, %f82, %f544;
	fma.rn.f32 	%f549, %f206, %f83, %f540;
	fma.rn.f32 	%f550, %f206, %f84, %f545;
	fma.rn.f32 	%f551, %f205, %f85, %f529;
	fma.rn.f32 	%f552, %f205, %f86, %f534;
	fma.rn.f32 	%f553, %f205, %f87, %f530;
	st.local.v4.f32 	[%rd34+160], {%f531, %f537, %f551, %f553};
	fma.rn.f32 	%f554, %f205, %f88, %f535;
	st.local.v4.f32 	[%rd34+1696], {%f536, %f538, %f552, %f554};
	fma.rn.f32 	%f555, %f206, %f85, %f541;
	fma.rn.f32 	%f556, %f206, %f86, %f546;
	fma.rn.f32 	%f557, %f206, %f87, %f542;
	st.local.v4.f32 	[%rd34+928], {%f543, %f549, %f555, %f557};
	fma.rn.f32 	%f558, %f206, %f88, %f547;
	st.local.v4.f32 	[%rd34+2464], {%f548, %f550, %f556, %f558};
	ld.local.v4.f32 	{%f559, %f560, %f561, %f562}, [%rd34+176];
	fma.rn.f32 	%f563, %f205, %f89, %f559;
	ld.local.v4.f32 	{%f564, %f565, %f566, %f567}, [%rd34+1712];
	fma.rn.f32 	%f568, %f205, %f90, %f564;
	fma.rn.f32 	%f569, %f205, %f91, %f560;
	fma.rn.f32 	%f570, %f205, %f92, %f565;
	ld.local.v4.f32 	{%f571, %f572, %f573, %f574}, [%rd34+944];
	fma.rn.f32 	%f575, %f206, %f89, %f571;
	ld.local.v4.f32 	{%f576, %f577, %f578, %f579}, [%rd34+2480];
	fma.rn.f32 	%f580, %f206, %f90, %f576;
	fma.rn.f32 	%f581, %f206, %f91, %f572;
	fma.rn.f32 	%f582, %f206, %f92, %f577;
	fma.rn.f32 	%f583, %f205, %f93, %f561;
	fma.rn.f32 	%f584, %f205, %f94, %f566;
	fma.rn.f32 	%f585, %f205, %f95, %f562;
	st.local.v4.f32 	[%rd34+176], {%f563, %f569, %f583, %f585};
	fma.rn.f32 	%f586, %f205, %f96, %f567;
	st.local.v4.f32 	[%rd34+1712], {%f568, %f570, %f584, %f586};
	fma.rn.f32 	%f587, %f206, %f93, %f573;
	fma.rn.f32 	%f588, %f206, %f94, %f578;
	fma.rn.f32 	%f589, %f206, %f95, %f574;
	st.local.v4.f32 	[%rd34+944], {%f575, %f581, %f587, %f589};
	fma.rn.f32 	%f590, %f206, %f96, %f579;
	st.local.v4.f32 	[%rd34+2480], {%f580, %f582, %f588, %f590};
	add.s32 	%r69, %r69, 1;
	setp.ne.s32 	%p3, %r69, 4;
	@%p3 bra 	$L__BB0_2;
	add.s32 	%r68, %r68, 1;
	setp.ne.s32 	%p4, %r68, 576;
	@%p4 bra 	$L__BB0_1;
	ld.param.u64 	%rd44, [my_kernel_kernel0_param_4];
	ld.param.u64 	%rd43, [my_kernel_kernel0_param_3];
	ld.param.u64 	%rd42, [my_kernel_kernel0_param_2];
	cvta.to.global.u64 	%rd35, %rd44;
	shr.u32 	%r54, %r3, 3;
	mov.u32 	%r55, %ctaid.x;
	shr.u32 	%r56, %r55, 1;
	mul.lo.s32 	%r57, %r56, 12288;
	mad.lo.s32 	%r58, %r54, 24576, %r57;
	shr.u32 	%r59, %r3, 1;
	and.b32  	%r60, %r59, 3;
	selp.b32 	%r61, 768, 0, %p1;
	and.b32  	%r62, %r3, 1;
	setp.eq.b32 	%p6, %r62, 1;
	selp.b32 	%r63, 384, 0, %p6;
	or.b32  	%r64, %r58, %r61;
	add.s32 	%r65, %r64, %r63;
	mad.lo.s32 	%r6, %r60, 3072, %r65;
	ld.global.nc.f32 	%f97, [%rd35];
	ld.global.nc.f32 	%f98, [%rd35+192];
	ld.global.nc.f32 	%f99, [%rd35+4];
	ld.global.nc.f32 	%f100, [%rd35+196];
	ld.global.nc.f32 	%f101, [%rd35+8];
	ld.global.nc.f32 	%f102, [%rd35+200];
	ld.global.nc.f32 	%f103, [%rd35+12];
	ld.global.nc.f32 	%f104, [%rd35+204];
	ld.global.nc.f32 	%f105, [%rd35+16];
	ld.global.nc.f32 	%f106, [%rd35+208];
	ld.global.nc.f32 	%f107, [%rd35+20];
	ld.global.nc.f32 	%f108, [%rd35+212];
	ld.global.nc.f32 	%f109, [%rd35+24];
	ld.global.nc.f32 	%f110, [%rd35+216];
	ld.global.nc.f32 	%f111, [%rd35+28];
	ld.global.nc.f32 	%f112, [%rd35+220];
	ld.global.nc.f32 	%f113, [%rd35+32];
	ld.global.nc.f32 	%f114, [%rd35+224];
	ld.global.nc.f32 	%f115, [%rd35+36];
	ld.global.nc.f32 	%f116, [%rd35+228];
	ld.global.nc.f32 	%f117, [%rd35+40];
	ld.global.nc.f32 	%f118, [%rd35+232];
	ld.global.nc.f32 	%f119, [%rd35+44];
	ld.global.nc.f32 	%f120, [%rd35+236];
	ld.global.nc.f32 	%f121, [%rd35+48];
	ld.global.nc.f32 	%f122, [%rd35+240];
	ld.global.nc.f32 	%f123, [%rd35+52];
	ld.global.nc.f32 	%f124, [%rd35+244];
	ld.global.nc.f32 	%f125, [%rd35+56];
	ld.global.nc.f32 	%f126, [%rd35+248];
	ld.global.nc.f32 	%f127, [%rd35+60];
	ld.global.nc.f32 	%f128, [%rd35+252];
	ld.global.nc.f32 	%f129, [%rd35+64];
	ld.global.nc.f32 	%f130, [%rd35+256];
	ld.global.nc.f32 	%f131, [%rd35+68];
	ld.global.nc.f32 	%f132, [%rd35+260];
	ld.global.nc.f32 	%f133, [%rd35+72];
	ld.global.nc.f32 	%f134, [%rd35+264];
	ld.global.nc.f32 	%f135, [%rd35+76];
	ld.global.nc.f32 	%f136, [%rd35+268];
	ld.global.nc.f32 	%f137, [%rd35+80];
	ld.global.nc.f32 	%f138, [%rd35+272];
	ld.global.nc.f32 	%f139, [%rd35+84];
	ld.global.nc.f32 	%f140, [%rd35+276];
	ld.global.nc.f32 	%f141, [%rd35+88];
	ld.global.nc.f32 	%f142, [%rd35+280];
	ld.global.nc.f32 	%f143, [%rd35+92];
	ld.global.nc.f32 	%f144, [%rd35+284];
	ld.global.nc.f32 	%f145, [%rd35+96];
	ld.global.nc.f32 	%f146, [%rd35+288];
	ld.global.nc.f32 	%f147, [%rd35+100];
	ld.global.nc.f32 	%f148, [%rd35+292];
	ld.global.nc.f32 	%f149, [%rd35+104];
	ld.global.nc.f32 	%f150, [%rd35+296];
	ld.global.nc.f32 	%f151, [%rd35+108];
	ld.global.nc.f32 	%f152, [%rd35+300];
	ld.global.nc.f32 	%f153, [%rd35+112];
	ld.global.nc.f32 	%f154, [%rd35+304];
	ld.global.nc.f32 	%f155, [%rd35+116];
	ld.global.nc.f32 	%f156, [%rd35+308];
	ld.global.nc.f32 	%f157, [%rd35+120];
	ld.global.nc.f32 	%f158, [%rd35+312];
	ld.global.nc.f32 	%f159, [%rd35+124];
	ld.global.nc.f32 	%f160, [%rd35+316];
	ld.global.nc.f32 	%f161, [%rd35+128];
	ld.global.nc.f32 	%f162, [%rd35+320];
	ld.global.nc.f32 	%f163, [%rd35+132];
	ld.global.nc.f32 	%f164, [%rd35+324];
	ld.global.nc.f32 	%f165, [%rd35+136];
	ld.global.nc.f32 	%f166, [%rd35+328];
	ld.global.nc.f32 	%f167, [%rd35+140];
	ld.global.nc.f32 	%f168, [%rd35+332];
	ld.global.nc.f32 	%f169, [%rd35+144];
	ld.global.nc.f32 	%f170, [%rd35+336];
	ld.global.nc.f32 	%f171, [%rd35+148];
	ld.global.nc.f32 	%f172, [%rd35+340];
	ld.global.nc.f32 	%f173, [%rd35+152];
	ld.global.nc.f32 	%f174, [%rd35+344];
	ld.global.nc.f32 	%f175, [%rd35+156];
	ld.global.nc.f32 	%f176, [%rd35+348];
	ld.global.nc.f32 	%f177, [%rd35+160];
	ld.global.nc.f32 	%f178, [%rd35+352];
	ld.global.nc.f32 	%f179, [%rd35+164];
	ld.global.nc.f32 	%f180, [%rd35+356];
	ld.global.nc.f32 	%f181, [%rd35+168];
	ld.global.nc.f32 	%f182, [%rd35+360];
	ld.global.nc.f32 	%f183, [%rd35+172];
	ld.global.nc.f32 	%f184, [%rd35+364];
	ld.global.nc.f32 	%f185, [%rd35+176];
	ld.global.nc.f32 	%f186, [%rd35+368];
	ld.global.nc.f32 	%f187, [%rd35+180];
	ld.global.nc.f32 	%f188, [%rd35+372];
	ld.global.nc.f32 	%f189, [%rd35+184];
	ld.global.nc.f32 	%f190, [%rd35+376];
	ld.global.nc.f32 	%f191, [%rd35+188];
	ld.global.nc.f32 	%f192, [%rd35+380];
	cvta.to.global.u64 	%rd3, %rd43;
	cvta.to.global.u64 	%rd4, %rd42;
	mov.b32 	%r70, 0;
	mov.pred 	%p9, -1;
$L__BB0_5:
	mov.pred 	%p2, %p9;
	mad.lo.s32 	%r71, %r70, 1536, %r6;
	mul.wide.u32 	%rd36, %r70, 768;
	add.s64 	%rd45, %rd2, %rd36;
	mov.b32 	%r72, 0;
$L__BB0_6:
	mul.wide.u32 	%rd37, %r71, 4;
	add.s64 	%rd38, %rd3, %rd37;
	ld.global.nc.f32 	%f591, [%rd38];
	ld.local.v4.f32 	{%f592, %f593, %f594, %f595}, [%rd45+-1712];
	add.f32 	%f596, %f592, %f97;
	add.f32 	%f597, %f591, %f596;
	add.s64 	%rd39, %rd4, %rd37;
	st.global.f32 	[%rd39], %f597;
	ld.global.nc.f32 	%f598, [%rd38+192];
	ld.local.v4.f32 	{%f599, %f600, %f601, %f602}, [%rd45+-176];
	add.f32 	%f603, %f599, %f98;
	add.f32 	%f604, %f598, %f603;
	st.global.f32 	[%rd39+192], %f604;
	ld.global.nc.f32 	%f605, [%rd38+4];
	add.f32 	%f606, %f593, %f99;
	add.f32 	%f607, %f605, %f606;
	st.global.f32 	[%rd39+4], %f607;
	ld.global.nc.f32 	%f608, [%rd38+196];
	add.f32 	%f609, %f600, %f100;
	add.f32 	%f610, %f608, %f609;
	st.global.f32 	[%rd39+196], %f610;
	ld.global.nc.f32 	%f611, [%rd38+8];
	add.f32 	%f612, %f594, %f101;
	add.f32 	%f613, %f611, %f612;
	st.global.f32 	[%rd39+8], %f613;
	ld.global.nc.f32 	%f614, [%rd38+200];
	add.f32 	%f615, %f601, %f102;
	add.f32 	%f616, %f614, %f615;
	st.global.f32 	[%rd39+200], %f616;
	ld.global.nc.f32 	%f617, [%rd38+12];
	add.f32 	%f618, %f595, %f103;
	add.f32 	%f619, %f617, %f618;
	st.global.f32 	[%rd39+12], %f619;
	ld.global.nc.f32 	%f620, [%rd38+204];
	add.f32 	%f621, %f602, %f104;
	add.f32 	%f622, %f620, %f621;
	st.global.f32 	[%rd39+204], %f622;
	ld.global.nc.f32 	%f623, [%rd38+16];
	ld.local.v4.f32 	{%f624, %f625, %f626, %f627}, [%rd45+-1696];
	add.f32 	%f628, %f624, %f105;
	add.f32 	%f629, %f623, %f628;
	st.global.f32 	[%rd39+16], %f629;
	ld.global.nc.f32 	%f630, [%rd38+208];
	ld.local.v4.f32 	{%f631, %f632, %f633, %f634}, [%rd45+-160];
	add.f32 	%f635, %f631, %f106;
	add.f32 	%f636, %f630, %f635;
	st.global.f32 	[%rd39+208], %f636;
	ld.global.nc.f32 	%f637, [%rd38+20];
	add.f32 	%f638, %f625, %f107;
	add.f32 	%f639, %f637, %f638;
	st.global.f32 	[%rd39+20], %f639;
	ld.global.nc.f32 	%f640, [%rd38+212];
	add.f32 	%f641, %f632, %f108;
	add.f32 	%f642, %f640, %f641;
	st.global.f32 	[%rd39+212], %f642;
	ld.global.nc.f32 	%f643, [%rd38+24];
	add.f32 	%f644, %f626, %f109;
	add.f32 	%f645, %f643, %f644;
	st.global.f32 	[%rd39+24], %f645;
	ld.global.nc.f32 	%f646, [%rd38+216];
	add.f32 	%f647, %f633, %f110;
	add.f32 	%f648, %f646, %f647;
	st.global.f32 	[%rd39+216], %f648;
	ld.global.nc.f32 	%f649, [%rd38+28];
	add.f32 	%f650, %f627, %f111;
	add.f32 	%f651, %f649, %f650;
	st.global.f32 	[%rd39+28], %f651;
	ld.global.nc.f32 	%f652, [%rd38+220];
	add.f32 	%f653, %f634, %f112;
	add.f32 	%f654, %f652, %f653;
	st.global.f32 	[%rd39+220], %f654;
	ld.global.nc.f32 	%f655, [%rd38+32];
	ld.local.v4.f32 	{%f656, %f657, %f658, %f659}, [%rd45+-1680];
	add.f32 	%f660, %f656, %f113;
	add.f32 	%f661, %f655, %f660;
	st.global.f32 	[%rd39+32], %f661;
	ld.global.nc.f32 	%f662, [%rd38+224];
	ld.local.v4.f32 	{%f663, %f664, %f665, %f666}, [%rd45+-144];
	add.f32 	%f667, %f663, %f114;
	add.f32 	%f668, %f662, %f667;
	st.global.f32 	[%rd39+224], %f668;
	ld.global.nc.f32 	%f669, [%rd38+36];
	add.f32 	%f670, %f657, %f115;
	add.f32 	%f671, %f669, %f670;
	st.global.f32 	[%rd39+36], %f671;
	ld.global.nc.f32 	%f672, [%rd38+228];
	add.f32 	%f673, %f664, %f116;
	add.f32 	%f674, %f672, %f673;
	st.global.f32 	[%rd39+228], %f674;
	ld.global.nc.f32 	%f675, [%rd38+40];
	add.f32 	%f676, %f658, %f117;
	add.f32 	%f677, %f675, %f676;
	st.global.f32 	[%rd39+40], %f677;
	ld.global.nc.f32 	%f678, [%rd38+232];
	add.f32 	%f679, %f665, %f118;
	add.f32 	%f680, %f678, %f679;
	st.global.f32 	[%rd39+232], %f680;
	ld.global.nc.f32 	%f681, [%rd38+44];
	add.f32 	%f682, %f659, %f119;
	add.f32 	%f683, %f681, %f682;
	st.global.f32 	[%rd39+44], %f683;
	ld.global.nc.f32 	%f684, [%rd38+236];
	add.f32 	%f685, %f666, %f120;
	add.f32 	%f686, %f684, %f685;
	st.global.f32 	[%rd39+236], %f686;
	ld.global.nc.f32 	%f687, [%rd38+48];
	ld.local.v4.f32 	{%f688, %f689, %f690, %f691}, [%rd45+-1664];
	add.f32 	%f692, %f688, %f121;
	add.f32 	%f693, %f687, %f692;
	st.global.f32 	[%rd39+48], %f693;
	ld.global.nc.f32 	%f694, [%rd38+240];
	ld.local.v4.f32 	{%f695, %f696, %f697, %f698}, [%rd45+-128];
	add.f32 	%f699, %f695, %f122;
	add.f32 	%f700, %f694, %f699;
	st.global.f32 	[%rd39+240], %f700;
	ld.global.nc.f32 	%f701, [%rd38+52];
	add.f32 	%f702, %f689, %f123;
	add.f32 	%f703, %f701, %f702;
	st.global.f32 	[%rd39+52], %f703;
	ld.global.nc.f32 	%f704, [%rd38+244];
	add.f32 	%f705, %f696, %f124;
	add.f32 	%f706, %f704, %f705;
	st.global.f32 	[%rd39+244], %f706;
	ld.global.nc.f32 	%f707, [%rd38+56];
	add.f32 	%f708, %f690, %f125;
	add.f32 	%f709, %f707, %f708;
	st.global.f32 	[%rd39+56], %f709;
	ld.global.nc.f32 	%f710, [%rd38+248];
	add.f32 	%f711, %f697, %f126;
	add.f32 	%f712, %f710, %f711;
	st.global.f32 	[%rd39+248], %f712;
	ld.global.nc.f32 	%f713, [%rd38+60];
	add.f32 	%f714, %f691, %f127;
	add.f32 	%f715, %f713, %f714;
	st.global.f32 	[%rd39+60], %f715;
	ld.global.nc.f32 	%f716, [%rd38+252];
	add.f32 	%f717, %f698, %f128;
	add.f32 	%f718, %f716, %f717;
	st.global.f32 	[%rd39+252], %f718;
	ld.global.nc.f32 	%f719, [%rd38+64];
	ld.local.v4.f32 	{%f720, %f721, %f722, %f723}, [%rd45+-1648];
	add.f32 	%f724, %f720, %f129;
	add.f32 	%f725, %f719, %f724;
	st.global.f32 	[%rd39+64], %f725;
	ld.global.nc.f32 	%f726, [%rd38+256];
	ld.local.v4.f32 	{%f727, %f728, %f729, %f730}, [%rd45+-112];
	add.f32 	%f731, %f727, %f130;
	add.f32 	%f732, %f726, %f731;
	st.global.f32 	[%rd39+256], %f732;
	ld.global.nc.f32 	%f733, [%rd38+68];
	add.f32 	%f734, %f721, %f131;
	add.f32 	%f735, %f733, %f734;
	st.global.f32 	[%rd39+68], %f735;
	ld.global.nc.f32 	%f736, [%rd38+260];
	add.f32 	%f737, %f728, %f132;
	add.f32 	%f738, %f736, %f737;
	st.global.f32 	[%rd39+260], %f738;
	ld.global.nc.f32 	%f739, [%rd38+72];
	add.f32 	%f740, %f722, %f133;
	add.f32 	%f741, %f739, %f740;
	st.global.f32 	[%rd39+72], %f741;
	ld.global.nc.f32 	%f742, [%rd38+264];
	add.f32 	%f743, %f729, %f134;
	add.f32 	%f744, %f742, %f743;
	st.global.f32 	[%rd39+264], %f744;
	ld.global.nc.f32 	%f745, [%rd38+76];
	add.f32 	%f746, %f723, %f135;
	add.f32 	%f747, %f745, %f746;
	st.global.f32 	[%rd39+76], %f747;
	ld.global.nc.f32 	%f748, [%rd38+268];
	add.f32 	%f749, %f730, %f136;
	add.f32 	%f750, %f748, %f749;
	st.global.f32 	[%rd39+268], %f750;
	ld.global.nc.f32 	%f751, [%rd38+80];
	ld.local.v4.f32 	{%f752, %f753, %f754, %f755}, [%rd45+-1632];
	add.f32 	%f756, %f752, %f137;
	add.f32 	%f757, %f751, %f756;
	st.global.f32 	[%rd39+80], %f757;
	ld.global.nc.f32 	%f758, [%rd38+272];
	ld.local.v4.f32 	{%f759, %f760, %f761, %f762}, [%rd45+-96];
	add.f32 	%f763, %f759, %f138;
	add.f32 	%f764, %f758, %f763;
	st.global.f32 	[%rd39+272], %f764;
	ld.global.nc.f32 	%f765, [%rd38+84];
	add.f32 	%f766, %f753, %f139;
	add.f32 	%f767, %f765, %f766;
	st.global.f32 	[%rd39+84], %f767;
	ld.global.nc.f32 	%f768, [%rd38+276];
	add.f32 	%f769, %f760, %f140;
	add.f32 	%f770, %f768, %f769;
	st.global.f32 	[%rd39+276], %f770;
	ld.global.nc.f32 	%f771, [%rd38+88];
	add.f32 	%f772, %f754, %f141;
	add.f32 	%f773, %f771, %f772;
	st.global.f32 	[%rd39+88], %f773;
	ld.global.nc.f32 	%f774, [%rd38+280];
	add.f32 	%f775, %f761, %f142;
	add.f32 	%f776, %f774, %f775;
	st.global.f32 	[%rd39+280], %f776;
	ld.global.nc.f32 	%f777, [%rd38+92];
	add.f32 	%f778, %f755, %f143;
	add.f32 	%f779, %f777, %f778;
	st.global.f32 	[%rd39+92], %f779;
	ld.global.nc.f32 	%f780, [%rd38+284];
	add.f32 	%f781, %f762, %f144;
	add.f32 	%f782, %f780, %f781;
	st.global.f32 	[%rd39+284], %f782;
	ld.global.nc.f32 	%f783, [%rd38+96];
	ld.local.v4.f32 	{%f784, %f785, %f786, %f787}, [%rd45+-1616];
	add.f32 	%f788, %f784, %f145;
	add.f32 	%f789, %f783, %f788;
	st.global.f32 	[%rd39+96], %f789;
	ld.global.nc.f32 	%f790, [%rd38+288];
	ld.local.v4.f32 	{%f791, %f792, %f793, %f794}, [%rd45+-80];
	add.f32 	%f795, %f791, %f146;
	add.f32 	%f796, %f790, %f795;
	st.global.f32 	[%rd39+288], %f796;
	ld.global.nc.f32 	%f797, [%rd38+100];
	add.f32 	%f798, %f785, %f147;
	add.f32 	%f799, %f797, %f798;
	st.global.f32 	[%rd39+100], %f799;
	ld.global.nc.f32 	%f800, [%rd38+292];
	add.f32 	%f801, %f792, %f148;
	add.f32 	%f802, %f800, %f801;
	st.global.f32 	[%rd39+292], %f802;
	ld.global.nc.f32 	%f803, [%rd38+104];
	add.f32 	%f804, %f786, %f149;
	add.f32 	%f805, %f803, %f804;
	st.global.f32 	[%rd39+104], %f805;
	ld.global.nc.f32 	%f806, [%rd38+296];
	add.f32 	%f807, %f793, %f150;
	add.f32 	%f808, %f806, %f807;
	st.global.f32 	[%rd39+296], %f808;
	ld.global.nc.f32 	%f809, [%rd38+108];
	add.f32 	%f810, %f787, %f151;
	add.f32 	%f811, %f809, %f810;
	st.global.f32 	[%rd39+108], %f811;
	ld.global.nc.f32 	%f812, [%rd38+300];
	add.f32 	%f813, %f794, %f152;
	add.f32 	%f814, %f812, %f813;
	st.global.f32 	[%rd39+300], %f814;
	ld.global.nc.f32 	%f815, [%rd38+112];
	ld.local.v4.f32 	{%f816, %f817, %f818, %f819}, [%rd45+-1600];
	add.f32 	%f820, %f816, %f153;
	add.f32 	%f821, %f815, %f820;
	st.global.f32 	[%rd39+112], %f821;
	ld.global.nc.f32 	%f822, [%rd38+304];
	ld.local.v4.f32 	{%f823, %f824, %f825, %f826}, [%rd45+-64];
	add.f32 	%f827, %f823, %f154;
	add.f32 	%f828, %f822, %f827;
	st.global.f32 	[%rd39+304], %f828;
	ld.global.nc.f32 	%f829, [%rd38+116];
	add.f32 	%f830, %f817, %f155;
	add.f32 	%f831, %f829, %f830;
	st.global.f32 	[%rd39+116], %f831;
	ld.global.nc.f32 	%f832, [%rd38+308];
	add.f32 	%f833, %f824, %f156;
	add.f32 	%f834, %f832, %f833;
	st.global.f32 	[%rd39+308], %f834;
	ld.global.nc.f32 	%f835, [%rd38+120];
	add.f32 	%f836, %f818, %f157;
	add.f32 	%f837, %f835, %f836;
	st.global.f32 	[%rd39+120], %f837;
	ld.global.nc.f32 	%f838, [%rd38+312];
	add.f32 	%f839, %f825, %f158;
	add.f32 	%f840, %f838, %f839;
	st.global.f32 	[%rd39+312], %f840;
	ld.global.nc.f32 	%f841, [%rd38+124];
	add.f32 	%f842, %f819, %f159;
	add.f32 	%f843, %f841, %f842;
	st.global.f32 	[%rd39+124], %f843;
	ld.global.nc.f32 	%f844, [%rd38+316];
	add.f32 	%f845, %f826, %f160;
	add.f32 	%f846, %f844, %f845;
	st.global.f32 	[%rd39+316], %f846;
	ld.global.nc.f32 	%f847, [%rd38+128];
	ld.local.v4.f32 	{%f848, %f849, %f850, %f851}, [%rd45+-1584];
	add.f32 	%f852, %f848, %f161;
	add.f32 	%f853, %f847, %f852;
	st.global.f32 	[%rd39+128], %f853;
	ld.global.nc.f32 	%f854, [%rd38+320];
	ld.local.v4.f32 	{%f855, %f856, %f857, %f858}, [%rd45+-48];
	add.f32 	%f859, %f855, %f162;
	add.f32 	%f860, %f854, %f859;
	st.global.f32 	[%rd39+320], %f860;
	ld.global.nc.f32 	%f861, [%rd38+132];
	add.f32 	%f862, %f849, %f163;
	add.f32 	%f863, %f861, %f862;
	st.global.f32 	[%rd39+132], %f863;
	ld.global.nc.f32 	%f864, [%rd38+324];
	add.f32 	%f865, %f856, %f164;
	add.f32 	%f866, %f864, %f865;
	st.global.f32 	[%rd39+324], %f866;
	ld.global.nc.f32 	%f867, [%rd38+136];
	add.f32 	%f868, %f850, %f165;
	add.f32 	%f869, %f867, %f868;
	st.global.f32 	[%rd39+136], %f869;
	ld.global.nc.f32 	%f870, [%rd38+328];
	add.f32 	%f871, %f857, %f166;
	add.f32 	%f872, %f870, %f871;
	st.global.f32 	[%rd39+328], %f872;
	ld.global.nc.f32 	%f873, [%rd38+140];
	add.f32 	%f874, %f851, %f167;
	add.f32 	%f875, %f873, %f874;
	st.global.f32 	[%rd39+140], %f875;
	ld.global.nc.f32 	%f876, [%rd38+332];
	add.f32 	%f877, %f858, %f168;
	add.f32 	%f878, %f876, %f877;
	st.global.f32 	[%rd39+332], %f878;
	ld.global.nc.f32 	%f879, [%rd38+144];
	ld.local.v4.f32 	{%f880, %f881, %f882, %f883}, [%rd45+-1568];
	add.f32 	%f884, %f880, %f169;
	add.f32 	%f885, %f879, %f884;
	st.global.f32 	[%rd39+144], %f885;
	ld.global.nc.f32 	%f886, [%rd38+336];
	ld.local.v4.f32 	{%f887, %f888, %f889, %f890}, [%rd45+-32];
	add.f32 	%f891, %f887, %f170;
	add.f32 	%f892, %f886, %f891;
	st.global.f32 	[%rd39+336], %f892;
	ld.global.nc.f32 	%f893, [%rd38+148];
	add.f32 	%f894, %f881, %f171;
	add.f32 	%f895, %f893, %f894;
	st.global.f32 	[%rd39+148], %f895;
	ld.global.nc.f32 	%f896, [%rd38+340];
	add.f32 	%f897, %f888, %f172;
	add.f32 	%f898, %f896, %f897;
	st.global.f32 	[%rd39+340], %f898;
	ld.global.nc.f32 	%f899, [%rd38+152];
	add.f32 	%f900, %f882, %f173;
	add.f32 	%f901, %f899, %f900;
	st.global.f32 	[%rd39+152], %f901;
	ld.global.nc.f32 	%f902, [%rd38+344];
	add.f32 	%f903, %f889, %f174;
	add.f32 	%f904, %f902, %f903;
	st.global.f32 	[%rd39+344], %f904;
	ld.global.nc.f32 	%f905, [%rd38+156];
	add.f32 	%f906, %f883, %f175;
	add.f32 	%f907, %f905, %f906;
	st.global.f32 	[%rd39+156], %f907;
	ld.global.nc.f32 	%f908, [%rd38+348];
	add.f32 	%f909, %f890, %f176;
	add.f32 	%f910, %f908, %f909;
	st.global.f32 	[%rd39+348], %f910;
	ld.global.nc.f32 	%f911, [%rd38+160];
	ld.local.v4.f32 	{%f912, %f913, %f914, %f915}, [%rd45+-1552];
	add.f32 	%f916, %f912, %f177;
	add.f32 	%f917, %f911, %f916;
	st.global.f32 	[%rd39+160], %f917;
	ld.global.nc.f32 	%f918, [%rd38+352];
	ld.local.v4.f32 	{%f919, %f920, %f921, %f922}, [%rd45+-16];
	add.f32 	%f923, %f919, %f178;
	add.f32 	%f924, %f918, %f923;
	st.global.f32 	[%rd39+352], %f924;
	ld.global.nc.f32 	%f925, [%rd38+164];
	add.f32 	%f926, %f913, %f179;
	add.f32 	%f927, %f925, %f926;
	st.global.f32 	[%rd39+164], %f927;
	ld.global.nc.f32 	%f928, [%rd38+356];
	add.f32 	%f929, %f920, %f180;
	add.f32 	%f930, %f928, %f929;
	st.global.f32 	[%rd39+356], %f930;
	ld.global.nc.f32 	%f931, [%rd38+168];
	add.f32 	%f932, %f914, %f181;
	add.f32 	%f933, %f931, %f932;
	st.global.f32 	[%rd39+168], %f933;
	ld.global.nc.f32 	%f934, [%rd38+360];
	add.f32 	%f935, %f921, %f182;
	add.f32 	%f936, %f934, %f935;
	st.global.f32 	[%rd39+360], %f936;
	ld.global.nc.f32 	%f937, [%rd38+172];
	add.f32 	%f938, %f915, %f183;
	add.f32 	%f939, %f937, %f938;
	st.global.f32 	[%rd39+172], %f939;
	ld.global.nc.f32 	%f940, [%rd38+364];
	add.f32 	%f941, %f922, %f184;
	add.f32 	%f942, %f940, %f941;
	st.global.f32 	[%rd39+364], %f942;
	ld.global.nc.f32 	%f943, [%rd38+176];
	ld.local.v4.f32 	{%f944, %f945, %f946, %f947}, [%rd45+-1536];
	add.f32 	%f948, %f944, %f185;
	add.f32 	%f949, %f943, %f948;
	st.global.f32 	[%rd39+176], %f949;
	ld.global.nc.f32 	%f950, [%rd38+368];
	ld.local.v4.f32 	{%f951, %f952, %f953, %f954}, [%rd45];
	add.f32 	%f955, %f951, %f186;
	add.f32 	%f956, %f950, %f955;
	st.global.f32 	[%rd39+368], %f956;
	ld.global.nc.f32 	%f957, [%rd38+180];
	add.f32 	%f958, %f945, %f187;
	add.f32 	%f959, %f957, %f958;
	st.global.f32 	[%rd39+180], %f959;
	ld.global.nc.f32 	%f960, [%rd38+372];
	add.f32 	%f961, %f952, %f188;
	add.f32 	%f962, %f960, %f961;
	st.global.f32 	[%rd39+372], %f962;
	ld.global.nc.f32 	%f963, [%rd38+184];
	add.f32 	%f964, %f946, %f189;
	add.f32 	%f965, %f963, %f964;
	st.global.f32 	[%rd39+184], %f965;
	ld.global.nc.f32 	%f966, [%rd38+376];
	add.f32 	%f967, %f953, %f190;
	add.f32 	%f968, %f966, %f967;
	st.global.f32 	[%rd39+376], %f968;
	ld.global.nc.f32 	%f969, [%rd38+188];
	add.f32 	%f970, %f947, %f191;
	add.f32 	%f971, %f969, %f970;
	st.global.f32 	[%rd39+188], %f971;
	ld.global.nc.f32 	%f972, [%rd38+380];
	add.f32 	%f973, %f954, %f192;
	add.f32 	%f974, %f972, %f973;
	st.global.f32 	[%rd39+380], %f974;
	add.s32 	%r72, %r72, 1;
	add.s32 	%r71, %r71, 96;
	add.s64 	%rd45, %rd45, 192;
	setp.ne.s32 	%p7, %r72, 4;
	@%p7 bra 	$L__BB0_6;
	mov.b32 	%r70, 1;
	mov.pred 	%p9, 0;
	@%p2 bra 	$L__BB0_5;
	ret;

}


// ===== COMPILED SASS (sm_100) =====

	.target	sm_100

	.elftype	@"ET_EXEC"


//--------------------- .note.nv.tkinfo           --------------------------
	.section	.note.nv.tkinfo,"",@"SHT_NOTE"
	.sectionflags	@"SHF_NOTE_NV_TKINFO"
	.tkinfo
        /*0018*/ 	.word	0x00000002
        /*0030*/ 	.string	""
        /*0030*/ 	.string	"ptxas"
        /*0030*/ 	.string	"Cuda compilation tools, release 13.0, V13.0.88"
        /*0030*/ 	.string	"Build cuda_13.0.r13.0/compiler.36424714_0"
        /*0030*/ 	.string	"-arch sm_100 -m 64 "



//--------------------- .note.nv.cuinfo           --------------------------
	.section	.note.nv.cuinfo,"",@"SHT_NOTE"
	.sectionflags	@"SHF_NOTE_NV_CUINFO"
        /*0018*/ 	.short	0x0002
        /*001a*/ 	.short	0x0064
        /*001c*/ 	.short	0x0082
	.zero		2


//--------------------- .nv.info                  --------------------------
	.section	.nv.info,"",@"SHT_CUDA_INFO"
	.align	4


	//----- nvinfo : EIATTR_REGCOUNT
	.align		4
        /*0000*/ 	.byte	0x04, 0x2f
        /*0002*/ 	.short	(.L_1 - .L_0)
	.align		4
.L_0:
        /*0004*/ 	.word	index@(my_kernel_kernel0)
        /*0008*/ 	.word	0x0000008b


	//----- nvinfo : EIATTR_FRAME_SIZE
	.align		4
.L_1:
        /*000c*/ 	.byte	0x04, 0x11
        /*000e*/ 	.short	(.L_3 - .L_2)
	.align		4
.L_2:
        /*0010*/ 	.word	index@(my_kernel_kernel0)
        /*0014*/ 	.word	0x00000c00


	//----- nvinfo : EIATTR_MIN_STACK_SIZE
	.align		4
.L_3:
        /*0018*/ 	.byte	0x04, 0x12
        /*001a*/ 	.short	(.L_5 - .L_4)
	.align		4
.L_4:
        /*001c*/ 	.word	index@(my_kernel_kernel0)
        /*0020*/ 	.word	0x00000c00
.L_5:


//--------------------- .nv.compat                --------------------------
	.section	.nv.compat,"",@"SHT_CUDA_COMPAT_INFO"
	.align	4
        /*0000*/ 	.byte	0x02, 0x09, 0x00, 0x00, 0x02, 0x02, 0x01, 0x00, 0x02, 0x05, 0x05, 0x00, 0x03, 0x07, 0x01, 0x01
        /*0010*/ 	.byte	0x02, 0x03, 0x00, 0x00, 0x02, 0x06, 0x01, 0x00, 0x04, 0x0b, 0x08, 0x00, 0x09, 0x00, 0x00, 0x00
        /*0020*/ 	.byte	0x00, 0x00, 0x00, 0x00


//--------------------- .nv.info.my_kernel_kernel0 --------------------------
	.section	.nv.info.my_kernel_kernel0,"",@"SHT_CUDA_INFO"
	.sectionflags	@""
	.align	4


	//----- nvinfo : EIATTR_CUDA_API_VERSION
	.align		4
        /*0000*/ 	.byte	0x04, 0x37
        /*0002*/ 	.short	(.L_7 - .L_6)
.L_6:
        /*0004*/ 	.word	0x00000082


	//----- nvinfo : EIATTR_KPARAM_INFO
	.align		4
.L_7:
        /*0008*/ 	.byte	0x04, 0x17
        /*000a*/ 	.short	(.L_9 - .L_8)
.L_8:
        /*000c*/ 	.word	0x00000000
        /*0010*/ 	.short	0x0004
        /*0012*/ 	.short	0x0020
        /*0014*/ 	.byte	0x00, 0xf5, 0x21, 0x00


	//----- nvinfo : EIATTR_KPARAM_INFO
	.align		4
.L_9:
        /*0018*/ 	.byte	0x04, 0x17
        /*001a*/ 	.short	(.L_11 - .L_10)
.L_10:
        /*001c*/ 	.word	0x00000000
        /*0020*/ 	.short	0x0003
        /*0022*/ 	.short	0x0018
        /*0024*/ 	.byte	0x00, 0xf5, 0x21, 0x00


	//----- nvinfo : EIATTR_KPARAM_INFO
	.align		4
.L_11:
        /*0028*/ 	.byte	0x04, 0x17
        /*002a*/ 	.short	(.L_13 - .L_12)
.L_12:
        /*002c*/ 	.word	0x00000000
        /*0030*/ 	.short	0x0002
        /*0032*/ 	.short	0x0010
        /*0034*/ 	.byte	0x00, 0xf5, 0x21, 0x00


	//----- nvinfo : EIATTR_KPARAM_INFO
	.align		4
.L_13:
        /*0038*/ 	.byte	0x04, 0x17
        /*003a*/ 	.short	(.L_15 - .L_14)
.L_14:
        /*003c*/ 	.word	0x00000000
        /*0040*/ 	.short	0x0001
        /*0042*/ 	.short	0x0008
        /*0044*/ 	.byte	0x00, 0xf5, 0x21, 0x00


	//----- nvinfo : EIATTR_KPARAM_INFO
	.align		4
.L_15:
        /*0048*/ 	.byte	0x04, 0x17
        /*004a*/ 	.short	(.L_17 - .L_16)
.L_16:
        /*004c*/ 	.word	0x00000000
        /*0050*/ 	.short	0x0000
        /*0052*/ 	.short	0x0000
        /*0054*/ 	.byte	0x00, 0xf5, 0x21, 0x00


	//----- nvinfo : EIATTR_SPARSE_MMA_MASK
	.align		4
.L_17:
        /*0058*/ 	.byte	0x03, 0x50
        /*005a*/ 	.short	0x0000


	//----- nvinfo : EIATTR_MAXREG_COUNT
	.align		4
        /*005c*/ 	.byte	0x03, 0x1b
        /*005e*/ 	.short	0x00ff


	//----- nvinfo : EIATTR_NUM_BARRIERS
	.align		4
        /*0060*/ 	.byte	0x02, 0x4c
        /*0062*/ 	.byte	0x01
	.zero		1


	//----- nvinfo : EIATTR_MERCURY_ISA_VERSION
	.align		4
        /*0064*/ 	.byte	0x03, 0x5f
        /*0066*/ 	.short	0x0101


	//----- nvinfo : EIATTR_VRC_CTA_INIT_COUNT
	.align		4
        /*0068*/ 	.byte	0x02, 0x4a
	.zero		1
	.zero		1


	//----- nvinfo : EIATTR_EXIT_INSTR_OFFSETS
	.align		4
        /*006c*/ 	.byte	0x04, 0x1c
        /*006e*/ 	.short	(.L_19 - .L_18)


	//   ....[0]....
.L_18:
        /*0070*/ 	.word	0x00004750


	//----- nvinfo : EIATTR_CBANK_PARAM_SIZE
	.align		4
.L_19:
        /*0074*/ 	.byte	0x03, 0x19
        /*0076*/ 	.short	0x0028


	//----- nvinfo : EIATTR_PARAM_CBANK
	.align		4
        /*0078*/ 	.byte	0x04, 0x0a
        /*007a*/ 	.short	(.L_21 - .L_20)
	.align		4
.L_20:
        /*007c*/ 	.word	index@(.nv.constant0.my_kernel_kernel0)
        /*0080*/ 	.short	0x0380
        /*0082*/ 	.short	0x0028


	//----- nvinfo : EIATTR_SW_WAR
	.align		4
.L_21:
        /*0084*/ 	.byte	0x04, 0x36
        /*0086*/ 	.short	(.L_23 - .L_22)
.L_22:
        /*0088*/ 	.word	0x00000008
.L_23:


//--------------------- .nv.callgraph             --------------------------
	.section	.nv.callgraph,"",@"SHT_CUDA_CALLGRAPH"
	.align	4
	.sectionentsize	8
	.align		4
        /*0000*/ 	.word	0x00000000
	.align		4
        /*0004*/ 	.word	0xffffffff
	.align		4
        /*0008*/ 	.word	0x00000000
	.align		4
        /*000c*/ 	.word	0xfffffffe
	.align		4
        /*0010*/ 	.word	0x00000000
	.align		4
        /*0014*/ 	.word	0xfffffffd
	.align		4
        /*0018*/ 	.word	0x00000000
	.align		4
        /*001c*/ 	.word	0xfffffffc


//--------------------- .text.my_kernel_kernel0   --------------------------
	.section	.text.my_kernel_kernel0,"ax",@progbits
	.align	128
        .global         my_kernel_kernel0
        .type           my_kernel_kernel0,@function
        .size           my_kernel_kernel0,(.L_x_5 - my_kernel_kernel0)
        .other          my_kernel_kernel0,@"STO_CUDA_ENTRY STV_DEFAULT"
my_kernel_kernel0:
.text.my_kernel_kernel0:
[----:B------:R-:W0:Y:S01]  /*0000*/  LDC R1, c[0x0][0x37c] ;  /* 0x0000df00ff017b82 */ /* 0x000e220000000800 */
[----:B------:R-:W1:Y:S07]  /*0010*/  S2R R0, SR_CTAID.X ;  /* 0x0000000000007919 */ /* 0x000e6e0000002500 */
[----:B------:R-:W2:Y:S01]  /*0020*/  S2UR UR5, SR_CgaCtaId ;  /* 0x00000000000579c3 */ /* 0x000ea20000008800 */
[----:B0-----:R-:W-:Y:S01]  /*0030*/  IADD3 R1, PT, PT, R1, -0xc00, RZ ;  /* 0xfffff40001017810 */ /* 0x001fe20007ffe0ff */
[----:B------:R-:W-:Y:S01]  /*0040*/  UMOV UR4, 0x400 ;  /* 0x0000040000047882 */ /* 0x000fe20000000000 */
[----:B------:R-:W0:Y:S01]  /*0050*/  S2R R121, SR_TID.X ;  /* 0x0000000000797919 */ /* 0x000e220000002100 */
[----:B------:R-:W3:Y:S01]  /*0060*/  LDCU.64 UR10, c[0x0][0x358] ;  /* 0x00006b00ff0a77ac */ /* 0x000ee20008000a00 */
[C---:B------:R-:W-:Y:S01]  /*0070*/  R2UR UR8, R1.reuse ;  /* 0x00000000010872ca */ /* 0x040fe200000e0000 */
[----:B------:R4:W-:Y:S01]  /*0080*/  STL.128 [R1], RZ ;  /* 0x000000ff01007387 */ /* 0x0009e20000100c00 */
[----:B------:R-:W-:-:S03]  /*0090*/  R2UR UR9, R1 ;  /* 0x00000000010972ca */ /* 0x000fc600000e0000 */
[----:B------:R4:W-:Y:S04]  /*00a0*/  STL.128 [R1+0x600], RZ ;  /* 0x000600ff01007387 */ /* 0x0009e80000100c00 */
[----:B------:R4:W-:Y:S04]  /*00b0*/  STL.128 [R1+0x300], RZ ;  /* 0x000300ff01007387 */ /* 0x0009e80000100c00 */
[----:B------:R4:W-:Y:S04]  /*00c0*/  STL.128 [R1+0x900], RZ ;  /* 0x000900ff01007387 */ /* 0x0009e80000100c00 */
[----:B------:R4:W-:Y:S01]  /*00d0*/  STL.128 [R1+0x10], RZ ;  /* 0x000010ff01007387 */ /* 0x0009e20000100c00 */
[----:B--2---:R-:W-:-:S02]  /*00e0*/  ULEA UR6, UR5, UR4, 0x18 ;  /* 0x0000000405067291 */ /* 0x004fc4000f8ec0ff */
[----:B------:R-:W-:Y:S01]  /*00f0*/  UIADD3 UR4, UPT, UPT, UR4, 0x400, URZ ;  /* 0x0000040004047890 */ /* 0x000fe2000fffe0ff */
[----:B------:R4:W-:Y:S03]  /*0100*/  STL.128 [R1+0x610], RZ ;  /* 0x000610ff01007387 */ /* 0x0009e60000100c00 */
[----:B------:R-:W-:Y:S01]  /*0110*/  ULEA UR4, UR5, UR4, 0x18 ;  /* 0x0000000405047291 */ /* 0x000fe2000f8ec0ff */
[----:B-1----:R-:W-:Y:S01]  /*0120*/  SHF.R.U32.HI R2, RZ, 0x1, R0 ;  /* 0x00000001ff027819 */ /* 0x002fe20000011600 */
[----:B------:R4:W-:Y:S01]  /*0130*/  STL.128 [R1+0x310], RZ ;  /* 0x000310ff01007387 */ /* 0x0009e20000100c00 */
[----:B------:R-:W-:Y:S02]  /*0140*/  LOP3.LUT R0, R0, 0x1, RZ, 0xc0, !PT ;  /* 0x0000000100007812 */ /* 0x000fe400078ec0ff */
[----:B0-----:R-:W-:Y:S01]  /*0150*/  SHF.R.U32.HI R3, RZ, 0x3, R121 ;  /* 0x00000003ff037819 */ /* 0x001fe20000011679 */
[----:B------:R4:W-:Y:S01]  /*0160*/  STL.128 [R1+0x910], RZ ;  /* 0x000910ff01007387 */ /* 0x0009e20000100c00 */
[----:B------:R-:W-:-:S02]  /*0170*/  ISETP.NE.U32.AND P0, PT, R0, 0x1, PT ;  /* 0x000000010000780c */ /* 0x000fc40003f05070 */
[----:B------:R-:W-:Y:S01]  /*0180*/  LEA R2, R2, R3, 0x3 ;  /* 0x0000000302027211 */ /* 0x000fe200078e18ff */
[----:B------:R4:W-:Y:S01]  /*0190*/  STL.128 [R1+0x20], RZ ;  /* 0x000020ff01007387 */ /* 0x0009e20000100c00 */
[C---:B------:R-:W-:Y:S02]  /*01a0*/  LOP3.LUT R3, R121.reuse, 0x7, RZ, 0xc0, !PT ;  /* 0x0000000779037812 */ /* 0x040fe400078ec0ff */
[C---:B------:R-:W-:Y:S01]  /*01b0*/  LEA R132, R121.reuse, UR6, 0x2 ;  /* 0x0000000679847c11 */ /* 0x040fe2000f8e10ff */
[----:B------:R-:W-:Y:S01]  /*01c0*/  IMAD R0, R2, 0x2400, RZ ;  /* 0x0000240002007824 */ /* 0x000fe200078e02ff */
[----:B------:R4:W-:Y:S01]  /*01d0*/  STL.128 [R1+0x620], RZ ;  /* 0x000620ff01007387 */ /* 0x0009e20000100c00 */
[C---:B------:R-:W-:Y:S02]  /*01e0*/  IADD3 R2, PT, PT, R121.reuse, 0xa0, RZ ;  /* 0x000000a079027810 */ /* 0x040fe40007ffe0ff */
[C---:B------:R-:W-:Y:S01]  /*01f0*/  LEA R123, R121.reuse, UR4, 0x2 ;  /* 0x00000004797b7c11 */ /* 0x040fe2000f8e10ff */
[----:B------:R4:W-:Y:S01]  /*0200*/  STL.128 [R1+0x320], RZ ;  /* 0x000320ff01007387 */ /* 0x0009e20000100c00 */
[C---:B------:R-:W-:Y:S01]  /*0210*/  IADD3 R120, PT, PT, R0.reuse, 0x1200, RZ ;  /* 0x0000120000787810 */ /* 0x040fe20007ffe0ff */
[----:B------:R-:W-:Y:S01]  /*0220*/  UMOV UR4, URZ ;  /* 0x000000ff00047c82 */ /* 0x000fe20008000000 */
[----:B------:R-:W-:Y:S01]  /*0230*/  @P0 IADD3 R120, PT, PT, R0, RZ, RZ ;  /* 0x000000ff00780210 */ /* 0x000fe20007ffe0ff */
[----:B------:R4:W-:Y:S01]  /*0240*/  STL.128 [R1+0x920], RZ ;  /* 0x000920ff01007387 */ /* 0x0009e20000100c00 */
[----:B------:R-:W-:-:S02]  /*0250*/  IADD3 R0, PT, PT, R121, 0x60, RZ ;  /* 0x0000006079007810 */ /* 0x000fc40007ffe0ff */
[----:B------:R-:W-:Y:S01]  /*0260*/  SHF.R.U32.HI R7, RZ, 0x6, R2 ;  /* 0x00000006ff077819 */ /* 0x000fe20000011602 */
[----:B------:R4:W-:Y:S01]  /*0270*/  STL.128 [R1+0x30], RZ ;  /* 0x000030ff01007387 */ /* 0x0009e20000100c00 */
[----:B------:R-:W-:Y:S01]  /*0280*/  IMAD R120, R3, 0x240, R120 ;  /* 0x0000024003787824 */ /* 0x000fe200078e0278 */
[----:B------:R-:W-:Y:S02]  /*0290*/  IADD3 R3, PT, PT, R121, 0xe0, RZ ;  /* 0x000000e079037810 */ /* 0x000fe40007ffe0ff */
[----:B------:R4:W-:Y:S01]  /*02a0*/  STL.128 [R1+0x630], RZ ;  /* 0x000630ff01007387 */ /* 0x0009e20000100c00 */
[----:B------:R-:W-:Y:S01]  /*02b0*/  SHF.R.U32.HI R5, RZ, 0x6, R0 ;  /* 0x00000006ff057819 */ /* 0x000fe20000011600 */
[--C-:B------:R-:W-:Y:S01]  /*02c0*/  IMAD R0, R7, 0x24000, R120.reuse ;  /* 0x0002400007007824 */ /* 0x100fe200078e0278 */
[----:B------:R-:W-:Y:S01]  /*02d0*/  SHF.R.U32.HI R9, RZ, 0x6, R3 ;  /* 0x00000006ff097819 */ /* 0x000fe20000011603 */
[----:B------:R4:W-:Y:S02]  /*02e0*/  STL.128 [R1+0x330], RZ ;  /* 0x000330ff01007387 */ /* 0x0009e40000100c00 */
[----:B------:R-:W-:-:S02]  /*02f0*/  IMAD R3, R5, 0x24000, R120 ;  /* 0x0002400005037824 */ /* 0x000fc400078e0278 */
[----:B------:R4:W-:Y:S01]  /*0300*/  STL.128 [R1+0x930], RZ ;  /* 0x000930ff01007387 */ /* 0x0009e20000100c00 */
[----:B------:R-:W-:-:S03]  /*0310*/  IMAD R2, R9, 0x24000, R120 ;  /* 0x0002400009027824 */ /* 0x000fc600078e0278 */
[----:B------:R4:W-:Y:S04]  /*0320*/  STL.128 [R1+0x40], RZ ;  /* 0x000040ff01007387 */ /* 0x0009e80000100c00 */
        /* <DEDUP_REMOVED lines=174> */
[----:B---3--:R4:W-:Y:S02]  /*0e10*/  STL.128 [R1+0xbf0], RZ ;  /* 0x000bf0ff01007387 */ /* 0x0089e40000100c00 */
.L_x_1:
[----:B------:R-:W0:Y:S01]  /*0e20*/  LDCU.64 UR6, c[0x0][0x380] ;  /* 0x00007000ff0677ac */ /* 0x000e220008000a00 */
[----:B-1----:R-:W1:Y:S08]  /*0e30*/  LDC.64 R4, c[0x0][0x380] ;  /* 0x0000e000ff047b82 */ /* 0x002e700000000a00 */
[----:B------:R-:W-:Y:S01]  /*0e40*/  BAR.SYNC.DEFER_BLOCKING 0x0 ;  /* 0x0000000000007b1d */ /* 0x000fe20000010000 */
[----:B------:R-:W-:-:S02]  /*0e50*/  IADD3 R9, P1, PT, R3, UR4, RZ ;  /* 0x0000000403097c10 */ /* 0x000fc4000ff3e0ff */
[----:B------:R-:W-:Y:S02]  /*0e60*/  IADD3 R15, P2, PT, R0, UR4, RZ ;  /* 0x00000004000f7c10 */ /* 0x000fe4000ff5e0ff */
[----:B------:R-:W-:-:S03]  /*0e70*/  IADD3.X R10, PT, PT, RZ, RZ, RZ, P1, !PT ;  /* 0x000000ffff0a7210 */ /* 0x000fc60000ffe4ff */
[----:B------:R-:W2:Y:S01]  /*0e80*/  LDC.64 R6, c[0x0][0x388] ;  /* 0x0000e200ff067b82 */ /* 0x000ea20000000a00 */
[----:B------:R-:W-:Y:S02]  /*0e90*/  MOV R18, UR4 ;  /* 0x0000000400127c02 */ /* 0x000fe40008000f00 */
[----:B------:R-:W-:Y:S02]  /*0ea0*/  IADD3 R11, PT, PT, R120, UR4, RZ ;  /* 0x00000004780b7c10 */ /* 0x000fe4000fffe0ff */
[----:B------:R-:W-:Y:S01]  /*0eb0*/  IADD3.X R16, PT, PT, RZ, RZ, RZ, P2, !PT ;  /* 0x000000ffff107210 */ /* 0x000fe200017fe4ff */
[----:B------:R-:W-:Y:S01]  /*0ec0*/  IMAD R121, R18, 0x60, R121 ;  /* 0x0000006012797824 */ /* 0x000fe200078e0279 */
[----:B0-----:R-:W-:-:S04]  /*0ed0*/  LEA R8, P1, R9, UR6, 0x2 ;  /* 0x0000000609087c11 */ /* 0x001fc8000f8210ff */
[----:B------:R-:W-:Y:S02]  /*0ee0*/  LEA.HI.X R9, R9, UR7, R10, 0x2, P1 ;  /* 0x0000000709097c11 */ /* 0x000fe400088f140a */
[----:B------:R-:W-:Y:S01]  /*0ef0*/  IADD3 R13, P1, PT, R2, UR4, RZ ;  /* 0x00000004020d7c10 */ /* 0x000fe2000ff3e0ff */
[----:B-1----:R-:W-:Y:S01]  /*0f00*/  IMAD.WIDE.U32 R4, R11, 0x4, R4 ;  /* 0x000000040b047825 */ /* 0x002fe200078e0004 */
[----:B------:R-:W-:Y:S01]  /*0f10*/  LEA R10, P2, R15, UR6, 0x2 ;  /* 0x000000060f0a7c11 */ /* 0x000fe2000f8410ff */
[----:B------:R-:W3:Y:S01]  /*0f20*/  LDG.E.CONSTANT R21, desc[UR10][R8.64+0x24000] ;  /* 0x0240000a08157981 */ /* 0x000ee2000c1e9900 */
[----:B------:R-:W-:Y:S02]  /*0f30*/  IADD3.X R14, PT, PT, RZ, RZ, RZ, P1, !PT ;  /* 0x000000ffff0e7210 */ /* 0x000fe40000ffe4ff */
[----:B------:R-:W-:Y:S01]  /*0f40*/  LEA R12, P1, R13, UR6, 0x2 ;  /* 0x000000060d0c7c11 */ /* 0x000fe2000f8210ff */
[----:B------:R-:W5:Y:S01]  /*0f50*/  LDG.E.CONSTANT R17, desc[UR10][R4.64+0x24000] ;  /* 0x0240000a04117981 */ /* 0x000f62000c1e9900 */
[----:B------:R-:W-:Y:S01]  /*0f60*/  LEA.HI.X R11, R15, UR7, R16, 0x2, P2 ;  /* 0x000000070f0b7c11 */ /* 0x000fe200090f1410 */
[----:B--2---:R-:W-:Y:S01]  /*0f70*/  IMAD.WIDE.U32 R6, R121, 0x4, R6 ;  /* 0x0000000479067825 */ /* 0x004fe200078e0006 */
[----:B------:R-:W-:Y:S01]  /*0f80*/  LEA.HI.X R13, R13, UR7, R14, 0x2, P1 ;  /* 0x000000070d0d7c11 */ /* 0x000fe200088f140e */
[----:B------:R-:W2:Y:S04]  /*0f90*/  LDG.E.CONSTANT R15, desc[UR10][R4.64] ;  /* 0x0000000a040f7981 */ /* 0x000ea8000c1e9900 */
[----:B------:R-:W4:Y:S04]  /*0fa0*/  LDG.E.CONSTANT R19, desc[UR10][R4.64+0x90000] ;  /* 0x0900000a04137981 */ /* 0x000f28000c1e9900 */
[----:B------:R-:W4:Y:S04]  /*0fb0*/  LDG.E.CONSTANT R23, desc[UR10][R4.64+0x120000] ;  /* 0x1200000a04177981 */ /* 0x000f28000c1e9900 */
[----:B------:R0:W4:Y:S04]  /*0fc0*/  LDG.E.CONSTANT R27, desc[UR10][R4.64+0x1b0000] ;  /* 0x1b00000a041b7981 */ /* 0x000128000c1e9900 */
[----:B------:R-:W4:Y:S04]  /*0fd0*/  LDG.E.CONSTANT R25, desc[UR10][R10.64+0x24000] ;  /* 0x0240000a0a197981 */ /* 0x000f28000c1e9900 */
[----:B------:R-:W4:Y:S04]  /*0fe0*/  LDG.E.CONSTANT R29, desc[UR10][R12.64+0x24000] ;  /* 0x0240000a0c1d7981 */ /* 0x000f28000c1e9900 */
[----:B------:R-:W4:Y:S04]  /*0ff0*/  LDG.E.CONSTANT R32, desc[UR10][R6.64] ;  /* 0x0000000a06207981 */ /* 0x000f28000c1e9900 */
[----:B------:R-:W4:Y:S04]  /*1000*/  LDG.E.CONSTANT R36, desc[UR10][R6.64+0x80] ;  /* 0x0000800a06247981 */ /* 0x000f28000c1e9900 */
[----:B------:R-:W4:Y:S01]  /*1010*/  LDG.E.CONSTANT R40, desc[UR10][R6.64+0x100] ;  /* 0x0001000a06287981 */ /* 0x000f22000c1e9900 */
[----:B------:R-:W1:Y:S01]  /*1020*/  S2UR UR6, SR_CgaCtaId ;  /* 0x00000000000679c3 */ /* 0x000e620000008800 */
[----:B------:R-:W-:Y:S01]  /*1030*/  UMOV UR5, 0x400 ;  /* 0x0000040000057882 */ /* 0x000fe20000000000 */
[----:B------:R-:W0:Y:S01]  /*1040*/  S2R R121, SR_TID.X ;  /* 0x0000000000797919 */ /* 0x000e220000002100 */
[----:B-1----:R-:W-:-:S02]  /*1050*/  ULEA UR7, UR6, UR5, 0x18 ;  /* 0x0000000506077291 */ /* 0x002fc4000f8ec0ff */
[----:B------:R-:W-:Y:S01]  /*1060*/  UIADD3 UR4, UPT, UPT, UR4, 0x1, URZ ;  /* 0x0000000104047890 */ /* 0x000fe2000fffe0ff */
[C---:B0-----:R-:W-:Y:S02]  /*1070*/  SHF.L.U32 R4, R121.reuse, 0x3, RZ ;  /* 0x0000000379047819 */ /* 0x041fe400000006ff */
[----:B------:R-:W-:Y:S02]  /*1080*/  SHF.L.U32 R5, R121, 0x2, RZ ;  /* 0x0000000279057819 */ /* 0x000fe400000006ff */
[----:B------:R-:W-:Y:S01]  /*1090*/  LOP3.LUT R4, R4, 0x1ff0, RZ, 0xc0, !PT ;  /* 0x00001ff004047812 */ /* 0x000fe200078ec0ff */
[----:B------:R-:W-:-:S03]  /*10a0*/  UISETP.NE.AND UP1, UPT, UR4, 0x240, UPT ;  /* 0x000002400400788c */ /* 0x000fc6000bf25270 */
[----:B------:R-:W-:Y:S01]  /*10b0*/  LOP3.LUT R122, R4, 0x4, R5, 0xf8, !PT ;  /* 0x00000004047a7812 */ /* 0x000fe200078ef805 */
[----:B------:R-:W-:Y:S01]  /*10c0*/  UMOV UR5, URZ ;  /* 0x000000ff00057c82 */ /* 0x000fe20008000000 */
[----:B---3--:R0:W-:Y:S04]  /*10d0*/  STS [R132+0x180], R21 ;  /* 0x0001801584007388 */ /* 0x0081e80000000800 */
[----:B-----5:R0:W-:Y:S04]  /*10e0*/  STS [R132+0x80], R17 ;  /* 0x0000801184007388 */ /* 0x0201e80000000800 */
[----:B--2---:R0:W-:Y:S04]  /*10f0*/  STS [R132], R15 ;  /* 0x0000000f84007388 */ /* 0x0041e80000000800 */
[----:B----4-:R0:W-:Y:S04]  /*1100*/  STS [R132+0x100], R19 ;  /* 0x0001001384007388 */ /* 0x0101e80000000800 */
[----:B------:R0:W-:Y:S04]  /*1110*/  STS [R132+0x200], R23 ;  /* 0x0002001784007388 */ /* 0x0001e80000000800 */
[----:B------:R0:W-:Y:S04]  /*1120*/  STS [R132+0x300], R27 ;  /* 0x0003001b84007388 */ /* 0x0001e80000000800 */
[----:B------:R0:W-:Y:S04]  /*1130*/  STS [R132+0x280], R25 ;  /* 0x0002801984007388 */ /* 0x0001e80000000800 */
[----:B------:R0:W-:Y:S04]  /*1140*/  STS [R132+0x380], R29 ;  /* 0x0003801d84007388 */ /* 0x0001e80000000800 */
[----:B------:R0:W-:Y:S04]  /*1150*/  STS [R123], R32 ;  /* 0x000000207b007388 */ /* 0x0001e80000000800 */
[----:B------:R0:W-:Y:S04]  /*1160*/  STS [R123+0x80], R36 ;  /* 0x000080247b007388 */ /* 0x0001e80000000800 */
[----:B------:R0:W-:Y:S01]  /*1170*/  STS [R123+0x100], R40 ;  /* 0x000100287b007388 */ /* 0x0001e20000000800 */
[----:B------:R-:W-:Y:S06]  /*1180*/  BAR.SYNC.DEFER_BLOCKING 0x0 ;  /* 0x0000000000007b1d */ /* 0x000fec0000010000 */
[----:B------:R-:W1:Y:S04]  /*1190*/  LDS.128 R8, [UR7+0x400] ;  /* 0x00040007ff087984 */ /* 0x000e680008000c00 */
[----:B------:R-:W2:Y:S04]  /*11a0*/  LDS.128 R12, [UR7+0x4c0] ;  /* 0x0004c007ff0c7984 */ /* 0x000ea80008000c00 */
[----:B------:R-:W3:Y:S04]  /*11b0*/  LDS.128 R16, [UR7+0x410] ;  /* 0x00041007ff107984 */ /* 0x000ee80008000c00 */
[----:B------:R-:W4:Y:S04]  /*11c0*/  LDS.128 R20, [UR7+0x4d0] ;  /* 0x0004d007ff147984 */ /* 0x000f280008000c00 */
[----:B------:R-:W0:Y:S04]  /*11d0*/  LDS.128 R24, [UR7+0x420] ;  /* 0x00042007ff187984 */ /* 0x000e280008000c00 */
        /* <DEDUP_REMOVED lines=18> */
[----:B-1234-:R-:W0:Y:S02]  /*1300*/  LDS.128 R100, [UR7+0x570] ;  /* 0x00057007ff647984 */ /* 0x01ee240008000c00 */
.L_x_0:
[----:B------:R-:W-:-:S04]  /*1310*/  UIMAD UR6, UR5, 0x30, URZ ;  /* 0x00000030050678a4 */ /* 0x000fc8000f8e02ff */
[----:B------:R-:W-:-:S09]  /*1320*/  ULEA UR6, UR6, UR9, 0x2 ;  /* 0x0000000906067291 */ /* 0x000fd2000f8e10ff */
[----:B-1----:R-:W0:Y:S04]  /*1330*/  LDL.128 R112, [UR6+0x6b0] ;  /* 0x0006b006ff707983 */ /* 0x002e280008100c00 */
[----:B------:R-:W2:Y:S04]  /*1340*/  LDL.128 R104, [UR6+0x9b0] ;  /* 0x0009b006ff687983 */ /* 0x000ea80008100c00 */
[----:B------:R-:W3:Y:S04]  /*1350*/  LDL.128 R108, [UR6] ;  /* 0x00000006ff6c7983 */ /* 0x000ee80008100c00 */
[----:B------:R-:W4:Y:S01]  /*1360*/  LDL.128 R4, [UR6+0x600] ;  /* 0x00060006ff047983 */ /* 0x000f220008100c00 */
[----:B------:R-:W-:-:S04]  /*1370*/  IADD3 R128, PT, PT, R122, UR5, RZ ;  /* 0x000000057a807c10 */ /* 0x000fc8000fffe0ff */
[----:B------:R-:W-:-:S05]  /*1380*/  LEA R128, R128, UR7, 0x2 ;  /* 0x0000000780807c11 */ /* 0x000fca000f8e10ff */
[----:B------:R-:W0:Y:S04]  /*1390*/  LDS R134, [R128] ;  /* 0x0000000080867984 */ /* 0x000e280000000800 */
[----:B------:R-:W2:Y:S01]  /*13a0*/  LDS R136, [R128+0x20] ;  /* 0x0000200080887984 */ /* 0x000ea20000000800 */
[----:B0-----:R-:W-:Y:S01]  /*13b0*/  FFMA R112, R100, R134, R112 ;  /* 0x0000008664707223 */ /* 0x001fe20000000070 */
[C---:B------:R-:W-:Y:S01]  /*13c0*/  FFMA R113, R134.reuse, R101, R113 ;  /* 0x0000006586717223 */ /* 0x040fe20000000071 */
[C---:B------:R-:W-:Y:S01]  /*13d0*/  FFMA R114, R134.reuse, R102, R114 ;  /* 0x0000006686727223 */ /* 0x040fe20000000072 */
[----:B------:R-:W-:Y:S01]  /*13e0*/  FFMA R115, R134, R103, R115 ;  /* 0x0000006786737223 */ /* 0x000fe20000000073 */
[----:B--2---:R-:W-:Y:S01]  /*13f0*/  FFMA R116, R100, R136, R104 ;  /* 0x0000008864747223 */ /* 0x004fe20000000068 */
[C---:B------:R-:W-:Y:S01]  /*1400*/  FFMA R117, R136.reuse, R101, R105 ;  /* 0x0000006588757223 */ /* 0x040fe20000000069 */
[C---:B------:R-:W-:Y:S01]  /*1410*/  FFMA R118, R136.reuse, R102, R106 ;  /* 0x0000006688767223 */ /* 0x040fe2000000006a */
[----:B------:R-:W-:Y:S01]  /*1420*/  FFMA R119, R136, R103, R107 ;  /* 0x0000006788777223 */ /* 0x000fe2000000006b */
[----:B------:R0:W-:Y:S01]  /*1430*/  STL.128 [UR6+0x6b0], R112 ;  /* 0x0006b070ff007987 */ /* 0x0001e20008100c06 */
[----:B---3--:R-:W-:Y:S01]  /*1440*/  FFMA R124, R8, R134, R108 ;  /* 0x00000086087c7223 */ /* 0x008fe2000000006c */
[C---:B------:R-:W-:Y:S01]  /*1450*/  FFMA R125, R134.reuse, R9, R109 ;  /* 0x00000009867d7223 */ /* 0x040fe2000000006d */
[C---:B------:R-:W-:Y:S01]  /*1460*/  FFMA R126, R134.reuse, R10, R110 ;  /* 0x0000000a867e7223 */ /* 0x040fe2000000006e */
[----:B------:R-:W2:Y:S01]  /*1470*/  LDL.128 R104, [UR6+0x300] ;  /* 0x00030006ff687983 */ /* 0x000ea20008100c00 */
[----:B------:R-:W-:Y:S01]  /*1480*/  FFMA R127, R134, R11, R111 ;  /* 0x0000000b867f7223 */ /* 0x000fe2000000006f */
[----:B----4-:R-:W-:Y:S01]  /*1490*/  FFMA R128, R12, R134, R4 ;  /* 0x000000860c807223 */ /* 0x010fe20000000004 */
[C---:B------:R-:W-:Y:S01]  /*14a0*/  FFMA R129, R134.reuse, R13, R5 ;  /* 0x0000000d86817223 */ /* 0x040fe20000000005 */
[C---:B------:R-:W-:Y:S01]  /*14b0*/  FFMA R130, R134.reuse, R14, R6 ;  /* 0x0000000e86827223 */ /* 0x040fe20000000006 */
[----:B------:R-:W-:Y:S01]  /*14c0*/  FFMA R131, R134, R15, R7 ;  /* 0x0000000f86837223 */ /* 0x000fe20000000007 */
[----:B------:R-:W3:Y:S04]  /*14d0*/  LDL.128 R108, [UR6+0x10] ;  /* 0x00001006ff6c7983 */ /* 0x000ee80008100c00 */
[----:B0-----:R-:W4:Y:S04]  /*14e0*/  LDL.128 R112, [UR6+0x900] ;  /* 0x00090006ff707983 */ /* 0x001f280008100c00 */
[----:B------:R-:W5:Y:S04]  /*14f0*/  LDL.128 R4, [UR6+0x610] ;  /* 0x00061006ff047983 */ /* 0x000f680008100c00 */
[----:B------:R-:W-:Y:S04]  /*1500*/  STL.128 [UR6+0x9b0], R116 ;  /* 0x0009b074ff007987 */ /* 0x000fe80008100c06 */
[----:B------:R-:W-:Y:S01]  /*1510*/  STL.128 [UR6], R124 ;  /* 0x0000007cff007987 */ /* 0x000fe20008100c06 */
[----:B--2---:R-:W-:Y:S01]  /*1520*/  FFMA R104, R8, R136, R104 ;  /* 0x0000008808687223 */ /* 0x004fe20000000068 */
[C---:B------:R-:W-:Y:S01]  /*1530*/  FFMA R105, R136.reuse, R9, R105 ;  /* 0x0000000988697223 */ /* 0x040fe20000000069 */
[C---:B------:R-:W-:Y:S01]  /*1540*/  FFMA R106, R136.reuse, R10, R106 ;  /* 0x0000000a886a7223 */ /* 0x040fe2000000006a */
[----:B------:R-:W-:Y:S01]  /*1550*/  FFMA R107, R136, R11, R107 ;  /* 0x0000000b886b7223 */ /* 0x000fe2000000006b */
[----:B----4-:R-:W-:Y:S01]  /*1560*/  FFMA R112, R12, R136, R112 ;  /* 0x000000880c707223 */ /* 0x010fe20000000070 */
[C---:B------:R-:W-:Y:S01]  /*1570*/  FFMA R113, R136.reuse, R13, R113 ;  /* 0x0000000d88717223 */ /* 0x040fe20000000071 */
[C---:B------:R-:W-:Y:S01]  /*1580*/  FFMA R114, R136.reuse, R14, R114 ;  /* 0x0000000e88727223 */ /* 0x040fe20000000072 */
[----:B------:R-:W-:Y:S01]  /*1590*/  FFMA R115, R136, R15, R115 ;  /* 0x0000000f88737223 */ /* 0x000fe20000000073 */
[----:B------:R0:W-:Y:S04]  /*15a0*/  STL.128 [UR6+0x300], R104 ;  /* 0x00030068ff007987 */ /* 0x0001e80008100c06 */
[----:B------:R1:W-:Y:S04]  /*15b0*/  STL.128 [UR6+0x900], R112 ;  /* 0x00090070ff007987 */ /* 0x0003e80008100c06 */
[----:B0-----:R-:W2:Y:S04]  /*15c0*/  LDL.128 R104, [UR6+0x310] ;  /* 0x00031006ff687983 */ /* 0x001ea80008100c00 */
[----:B-1----:R-:W4:Y:S01]  /*15d0*/  LDL.128 R112, [UR6+0x910] ;  /* 0x00091006ff707983 */ /* 0x002f220008100c00 */
[----:B---3--:R-:W-:Y:S01]  /*15e0*/  FFMA R116, R16, R134, R108 ;  /* 0x0000008610747223 */ /* 0x008fe2000000006c */
[C---:B------:R-:W-:Y:S01]  /*15f0*/  FFMA R117, R134.reuse, R17, R109 ;  /* 0x0000001186757223 */ /* 0x040fe2000000006d */
[C---:B------:R-:W-:Y:S01]  /*1600*/  FFMA R118, R134.reuse, R18, R110 ;  /* 0x0000001286767223 */ /* 0x040fe2000000006e */
[----:B------:R-:W-:Y:S01]  /*1610*/  FFMA R119, R134, R19, R111 ;  /* 0x0000001386777223 */ /* 0x000fe2000000006f */
[----:B-----5:R-:W-:Y:S01]  /*1620*/  FFMA R124, R20, R134, R4 ;  /* 0x00000086147c7223 */ /* 0x020fe20000000004 */
[C---:B------:R-:W-:Y:S01]  /*1630*/  FFMA R125, R134.reuse, R21, R5 ;  /* 0x00000015867d7223 */ /* 0x040fe20000000005 */
[C---:B------:R-:W-:Y:S01]  /*1640*/  FFMA R126, R134.reuse, R22, R6 ;  /* 0x00000016867e7223 */ /* 0x040fe20000000006 */
[----:B------:R-:W-:Y:S01]  /*1650*/  FFMA R127, R134, R23, R7 ;  /* 0x00000017867f7223 */ /* 0x000fe20000000007 */
[----:B------:R-:W3:Y:S04]  /*1660*/  LDL.128 R108, [UR6+0x20] ;  /* 0x00002006ff6c7983 */ /* 0x000ee80008100c00 */
[----:B------:R-:W5:Y:S04]  /*1670*/  LDL.128 R4, [UR6+0x620] ;  /* 0x00062006ff047983 */ /* 0x000f680008100c00 */
[----:B------:R-:W-:Y:S04]  /*1680*/  STL.128 [UR6+0x10], R116 ;  /* 0x00001074ff007987 */ /* 0x000fe80008100c06 */
[----:B------:R-:W-:Y:S01]  /*1690*/  STL.128 [UR6+0x610], R124 ;  /* 0x0006107cff007987 */ /* 0x000fe20008100c06 */
        /* <DEDUP_REMOVED lines=142> */
[----:B------:R3:W-:Y:S04]  /*1f80*/  STL.128 [UR6+0x70], R116 ;  /* 0x00007074ff007987 */ /* 0x0007e80008100c06 */
        /* <DEDUP_REMOVED lines=10> */
[----:B------:R1:W-:Y:S01]  /*2030*/  STL.128 [UR6+0x970], R112 ;  /* 0x00097070ff007987 */ /* 0x0003e20008100c06 */
[----:B---3--:R-:W-:-:S03]  /*2040*/  FFMA R116, R72, R134, R108 ;  /* 0x0000008648747223 */ /* 0x008fc6000000006c */
[----:B0-----:R-:W2:Y:S04]  /*2050*/  LDL.128 R104, [UR6+0x380] ;  /* 0x00038006ff687983 */ /* 0x001ea80008100c00 */
[----:B-1----:R-:W3:Y:S01]  /*2060*/  LDL.128 R112, [UR6+0x980] ;  /* 0x00098006ff707983 */ /* 0x002ee20008100c00 */
[C---:B------:R-:W-:Y:S01]  /*2070*/  FFMA R117, R134.reuse, R73, R109 ;  /* 0x0000004986757223 */ /* 0x040fe2000000006d */
[C---:B------:R-:W-:Y:S01]  /*2080*/  FFMA R118, R134.reuse, R74, R110 ;  /* 0x0000004a86767223 */ /* 0x040fe2000000006e */
[----:B------:R-:W-:Y:S01]  /*2090*/  FFMA R119, R134, R75, R111 ;  /* 0x0000004b86777223 */ /* 0x000fe2000000006f */
[----:B-----5:R-:W-:Y:S01]  /*20a0*/  FFMA R124, R76, R134, R4 ;  /* 0x000000864c7c7223 */ /* 0x020fe20000000004 */
[C---:B------:R-:W-:Y:S01]  /*20b0*/  FFMA R125, R134.reuse, R77, R5 ;  /* 0x0000004d867d7223 */ /* 0x040fe20000000005 */
[C---:B------:R-:W-:Y:S01]  /*20c0*/  FFMA R126, R134.reuse, R78, R6 ;  /* 0x0000004e867e7223 */ /* 0x040fe20000000006 */
[----:B------:R-:W-:Y:S01]  /*20d0*/  FFMA R127, R134, R79, R7 ;  /* 0x0000004f867f7223 */ /* 0x000fe20000000007 */
[----:B------:R-:W4:Y:S04]  /*20e0*/  LDL.128 R108, [UR6+0x90] ;  /* 0x00009006ff6c7983 */ /* 0x000f280008100c00 */
[----:B------:R-:W5:Y:S04]  /*20f0*/  LDL.128 R4, [UR6+0x690] ;  /* 0x00069006ff047983 */ /* 0x000f680008100c00 */
[----:B------:R4:W-:Y:S04]  /*2100*/  STL.128 [UR6+0x80], R116 ;  /* 0x00008074ff007987 */ /* 0x0009e80008100c06 */
[----:B------:R5:W-:Y:S01]  /*2110*/  STL.128 [UR6+0x680], R124 ;  /* 0x0006807cff007987 */ /* 0x000be20008100c06 */
[----:B--2---:R-:W-:Y:S01]  /*2120*/  FFMA R104, R72, R136, R104 ;  /* 0x0000008848687223 */ /* 0x004fe20000000068 */
[C---:B------:R-:W-:Y:S01]  /*2130*/  FFMA R105, R136.reuse, R73, R105 ;  /* 0x0000004988697223 */ /* 0x040fe20000000069 */
[C---:B------:R-:W-:Y:S01]  /*2140*/  FFMA R106, R136.reuse, R74, R106 ;  /* 0x0000004a886a7223 */ /* 0x040fe2000000006a */
[----:B------:R-:W-:Y:S01]  /*2150*/  FFMA R107, R136, R75, R107 ;  /* 0x0000004b886b7223 */ /* 0x000fe2000000006b */
[----:B---3--:R-:W-:Y:S01]  /*2160*/  FFMA R112, R76, R136, R112 ;  /* 0x000000884c707223 */ /* 0x008fe20000000070 */
[C---:B------:R-:W-:Y:S01]  /*2170*/  FFMA R113, R136.reuse, R77, R113 ;  /* 0x0000004d88717223 */ /* 0x040fe20000000071 */
[C---:B------:R-:W-:Y:S01]  /*2180*/  FFMA R114, R136.reuse, R78, R114 ;  /* 0x0000004e88727223 */ /* 0x040fe20000000072 */
[----:B------:R-:W-:Y:S01]  /*2190*/  FFMA R115, R136, R79, R115 ;  /* 0x0000004f88737223 */ /* 0x000fe20000000073 */
[----:B------:R0:W-:Y:S04]  /*21a0*/  STL.128 [UR6+0x380], R104 ;  /* 0x00038068ff007987 */ /* 0x0001e80008100c06 */
[----:B------:R1:W-:Y:S01]  /*21b0*/  STL.128 [UR6+0x980], R112 ;  /* 0x00098070ff007987 */ /* 0x0003e20008100c06 */
[----:B----4-:R-:W-:Y:S01]  /*21c0*/  FFMA R116, R80, R134, R108 ;  /* 0x0000008650747223 */ /* 0x010fe2000000006c */
[C---:B------:R-:W-:Y:S01]  /*21d0*/  FFMA R117, R134.reuse, R81, R109 ;  /* 0x0000005186757223 */ /* 0x040fe2000000006d */
[C---:B------:R-:W-:Y:S01]  /*21e0*/  FFMA R118, R134.reuse, R82, R110 ;  /* 0x0000005286767223 */ /* 0x040fe2000000006e */
[----:B------:R-:W-:Y:S01]  /*21f0*/  FFMA R119, R134, R83, R111 ;  /* 0x0000005386777223 */ /* 0x000fe2000000006f */
[----:B-----5:R-:W-:Y:S01]  /*2200*/  FFMA R124, R84, R134, R4 ;  /* 0x00000086547c7223 */ /* 0x020fe20000000004 */
[C---:B------:R-:W-:Y:S01]  /*2210*/  FFMA R125, R134.reuse, R85, R5 ;  /* 0x00000055867d7223 */ /* 0x040fe20000000005 */
[C---:B------:R-:W-:Y:S01]  /*2220*/  FFMA R126, R134.reuse, R86, R6 ;  /* 0x00000056867e7223 */ /* 0x040fe20000000006 */
[----:B------:R-:W-:Y:S01]  /*2230*/  FFMA R127, R134, R87, R7 ;  /* 0x00000057867f7223 */ /* 0x000fe20000000007 */
[----:B------:R-:W2:Y:S04]  /*2240*/  LDL.128 R108, [UR6+0xa0] ;  /* 0x0000a006ff6c7983 */ /* 0x000ea80008100c00 */
[----:B0-----:R-:W3:Y:S04]  /*2250*/  LDL.128 R104, [UR6+0x390] ;  /* 0x00039006ff687983 */ /* 0x001ee80008100c00 */
[----:B-1----:R-:W4:Y:S04]  /*2260*/  LDL.128 R112, [UR6+0x990] ;  /* 0x00099006ff707983 */ /* 0x002f280008100c00 */
[----:B------:R-:W5:Y:S04]  /*2270*/  LDL.128 R4, [UR6+0x6a0] ;  /* 0x0006a006ff047983 */ /* 0x000f680008100c00 */
[----:B------:R2:W-:Y:S04]  /*2280*/  STL.128 [UR6+0x90], R116 ;  /* 0x00009074ff007987 */ /* 0x0005e80008100c06 */
[----:B------:R5:W-:Y:S01]  /*2290*/  STL.128 [UR6+0x690], R124 ;  /* 0x0006907cff007987 */ /* 0x000be20008100c06 */
[----:B---3--:R-:W-:Y:S01]  /*22a0*/  FFMA R104, R80, R136, R104 ;  /* 0x0000008850687223 */ /* 0x008fe20000000068 */
[C---:B------:R-:W-:Y:S01]  /*22b0*/  FFMA R105, R136.reuse, R81, R105 ;  /* 0x0000005188697223 */ /* 0x040fe20000000069 */
[C---:B------:R-:W-:Y:S01]  /*22c0*/  FFMA R106, R136.reuse, R82, R106 ;  /* 0x00000052886a7223 */ /* 0x040fe2000000006a */
[----:B------:R-:W-:Y:S01]  /*22d0*/  FFMA R107, R136, R83, R107 ;  /* 0x00000053886b7223 */ /* 0x000fe2000000006b */
[----:B----4-:R-:W-:Y:S01]  /*22e0*/  FFMA R112, R84, R136, R112 ;  /* 0x0000008854707223 */ /* 0x010fe20000000070 */
[C---:B------:R-:W-:Y:S01]  /*22f0*/  FFMA R113, R136.reuse, R85, R113 ;  /* 0x0000005588717223 */ /* 0x040fe20000000071 */
[C---:B------:R-:W-:Y:S01]  /*2300*/  FFMA R114, R136.reuse, R86, R114 ;  /* 0x0000005688727223 */ /* 0x040fe20000000072 */
[----:B------:R-:W-:Y:S01]  /*2310*/  FFMA R115, R136, R87, R115 ;  /* 0x0000005788737223 */ /* 0x000fe20000000073 */
[----:B------:R0:W-:Y:S01]  /*2320*/  STL.128 [UR6+0x390], R104 ;  /* 0x00039068ff007987 */ /* 0x0001e20008100c06 */
[----:B--2---:R-:W-:Y:S01]  /*2330*/  FFMA R116, R88, R134, R108 ;  /* 0x0000008658747223 */ /* 0x004fe2000000006c */
[C---:B------:R-:W-:Y:S01]  /*2340*/  FFMA R117, R134.reuse, R89, R109 ;  /* 0x0000005986757223 */ /* 0x040fe2000000006d */
[C---:B------:R-:W-:Y:S01]  /*2350*/  FFMA R118, R134.reuse, R90, R110 ;  /* 0x0000005a86767223 */ /* 0x040fe2000000006e */
[----:B------:R1:W-:Y:S01]  /*2360*/  STL.128 [UR6+0x990], R112 ;  /* 0x00099070ff007987 */ /* 0x0003e20008100c06 */
        /* <DEDUP_REMOVED lines=10> */
[----:B------:R1:W-:Y:S04]  /*2410*/  STL.128 [UR6+0xa0], R116 ;  /* 0x0000a074ff007987 */ /* 0x0003e80008100c06 */
[----:B------:R1:W-:Y:S01]  /*2420*/  STL.128 [UR6+0x6a0], R124 ;  /* 0x0006a07cff007987 */ /* 0x0003e20008100c06 */
[----:B------:R-:W-:-:S04]  /*2430*/  UIADD3 UR5, UPT, UPT, UR5, 0x1, URZ ;  /* 0x0000000105057890 */ /* 0x000fc8000fffe0ff */
[----:B------:R-:W-:Y:S01]  /*2440*/  UISETP.NE.AND UP0, UPT, UR5, 0x4, UPT ;  /* 0x000000040500788c */ /* 0x000fe2000bf05270 */
        /* <DEDUP_REMOVED lines=16> */
[----:B------:R1:W-:Y:S04]  /*2550*/  STL.128 [UR6+0x3a0], R104 ;  /* 0x0003a068ff007987 */ /* 0x0003e80008100c06 */
[----:B------:R1:W-:Y:S04]  /*2560*/  STL.128 [UR6+0x9a0], R112 ;  /* 0x0009a070ff007987 */ /* 0x0003e80008100c06 */
[----:B------:R1:W-:Y:S04]  /*2570*/  STL.128 [UR6+0xb0], R108 ;  /* 0x0000b06cff007987 */ /* 0x0003e80008100c06 */
[----:B------:R1:W-:Y:S01]  /*2580*/  STL.128 [UR6+0x3b0], R4 ;  /* 0x0003b004ff007987 */ /* 0x0003e20008100c06 */
[----:B------:R-:W-:Y:S05]  /*2590*/  BRA.U UP0, `(.L_x_0) ;  /* 0xffffffed005c7547 */ /* 0x000fea000b83ffff */
[----:B------:R-:W-:Y:S05]  /*25a0*/  BRA.U UP1, `(.L_x_1) ;  /* 0xffffffe9011c7547 */ /* 0x000fea000b83ffff */
[----:B------:R-:W0:Y:S02]  /*25b0*/  LDC.64 R28, c[0x0][0x3a0] ;  /* 0x0000e800ff1c7b82 */ /* 0x000e240000000a00 */
[----:B0-----:R0:W5:Y:S04]  /*25c0*/  LDG.E.CONSTANT R0, desc[UR10][R28.64+0x17c] ;  /* 0x00017c0a1c007981 */ /* 0x001168000c1e9900 */
[----:B-1----:R0:W5:Y:S04]  /*25d0*/  LDG.E.CONSTANT R113, desc[UR10][R28.64] ;  /* 0x0000000a1c717981 */ /* 0x002168000c1e9900 */
[----:B------:R0:W5:Y:S04]  /*25e0*/  LDG.E.CONSTANT R111, desc[UR10][R28.64+0xc0] ;  /* 0x0000c00a1c6f7981 */ /* 0x000168000c1e9900 */
        /* <DEDUP_REMOVED lines=92> */
[----:B------:R0:W5:Y:S01]  /*2bb0*/  LDG.E.CONSTANT R26, desc[UR10][R28.64+0xbc] ;  /* 0x0000bc0a1c1a7981 */ /* 0x000162000c1e9900 */
[----:B------:R-:W1:Y:S01]  /*2bc0*/  S2UR UR4, SR_CTAID.X ;  /* 0x00000000000479c3 */ /* 0x000e620000002500 */
[----:B------:R-:W-:Y:S01]  /*2bd0*/  LOP3.LUT R31, R121, 0x1, RZ, 0xc0, !PT ;  /* 0x00000001791f7812 */ /* 0x000fe200078ec0ff */
[----:B------:R-:W-:Y:S01]  /*2be0*/  UIADD3 UR5, UPT, UPT, UR8, 0x6b0, URZ ;  /* 0x000006b008057890 */ /* 0x000fe2000fffe0ff */
[----:B------:R-:W-:Y:S01]  /*2bf0*/  SHF.R.U32.HI R33, RZ, 0x3, R121 ;  /* 0x00000003ff217819 */ /* 0x000fe20000011679 */
[----:B------:R-:W-:Y:S01]  /*2c00*/  UPLOP3.LUT UP0, UPT, UPT, UPT, UPT, 0x80, 0x8 ;  /* 0x000000000008789c */ /* 0x000fe20003f0f070 */
[----:B------:R-:W-:-:S02]  /*2c10*/  SEL R30, RZ, 0x300, P0 ;  /* 0x00000300ff1e7807 */ /* 0x000fc40000000000 */
[----:B------:R-:W-:Y:S02]  /*2c20*/  ISETP.NE.U32.AND P0, PT, R31, 0x1, PT ;  /* 0x000000011f00780c */ /* 0x000fe40003f05070 */
[----:B------:R-:W-:-:S04]  /*2c30*/  SHF.R.U32.HI R121, RZ, 0x1, R121 ;  /* 0x00000001ff797819 */ /* 0x000fc80000011679 */
[----:B------:R-:W-:Y:S01]  /*2c40*/  LOP3.LUT R112, R121, 0x3, RZ, 0xc0, !PT ;  /* 0x0000000379707812 */ /* 0x000fe200078ec0ff */
[----:B-1----:R-:W-:-:S06]  /*2c50*/  USHF.R.U32.HI UR4, URZ, 0x1, UR4 ;  /* 0x00000001ff047899 */ /* 0x002fcc0008011604 */
[----:B------:R-:W-:Y:S01]  /*2c60*/  LEA R33, R33, UR4, 0x1 ;  /* 0x0000000421217c11 */ /* 0x000fe2000f8e08ff */
[----:B------:R-:W-:-:S04]  /*2c70*/  UMOV UR4, URZ ;  /* 0x000000ff00047c82 */ /* 0x000fc80008000000 */
[----:B------:R-:W-:-:S05]  /*2c80*/  IMAD R30, R33, 0x3000, R30 ;  /* 0x00003000211e7824 */ /* 0x000fca00078e021e */
[C---:B------:R-:W-:Y:S02]  /*2c90*/  IADD3 R31, PT, PT, R30.reuse, 0x180, RZ ;  /* 0x000001801e1f7810 */ /* 0x040fe40007ffe0ff */
[----:B------:R-:W-:-:S05]  /*2ca0*/  @P0 IADD3 R31, PT, PT, R30, RZ, RZ ;  /* 0x000000ff1e1f0210 */ /* 0x000fca0007ffe0ff */
[----:B0-----:R-:W-:-:S07]  /*2cb0*/  IMAD R112, R112, 0xc00, R31 ;  /* 0x00000c0070707824 */ /* 0x001fce00078e021f */
.L_x_3:
[----:B0-----:R-:W-:Y:S01]  /*2cc0*/  MOV R29, UR4 ;  /* 0x00000004001d7c02 */ /* 0x001fe20008000f00 */
[----:B------:R-:W-:Y:S02]  /*2cd0*/  UIMAD UR6, UR4, 0x300, UR5 ;  /* 0x00000300040678a4 */ /* 0x000fe4000f8e0205 */
[----:B------:R-:W-:Y:S02]  /*2ce0*/  UPLOP3.LUT UP1, UPT, UPT, UPT, UP0, 0x80, 0x8 ;  /* 0x000000000008789c */ /* 0x000fe40003f2f000 */
[----:B------:R-:W-:Y:S01]  /*2cf0*/  IMAD R114, R29, 0x600, R112 ;  /* 0x000006001d727824 */ /* 0x000fe200078e0270 */
[----:B------:R-:W-:-:S08]  /*2d00*/  UMOV UR4, URZ ;  /* 0x000000ff00047c82 */ /* 0x000fd00008000000 */
.L_x_2:
[----:B0-----:R-:W0:Y:S01]  /*2d10*/  LDC.64 R118, c[0x0][0x398] ;  /* 0x0000e600ff767b82 */ /* 0x001e220000000a00 */
[----:B------:R-:W2:Y:S04]  /*2d20*/  LDL.128 R36, [UR6+-0x6b0] ;  /* 0xfff95006ff247983 */ /* 0x000ea80008100c00 */
[----:B------:R-:W3:Y:S03]  /*2d30*/  LDL.128 R40, [UR6+-0xb0] ;  /* 0xffff5006ff287983 */ /* 0x000ee60008100c00 */
[----:B------:R-:W1:Y:S01]  /*2d40*/  LDC.64 R116, c[0x0][0x390] ;  /* 0x0000e400ff747b82 */ /* 0x000e620000000a00 */
[----:B0-----:R-:W-:-:S05]  /*2d50*/  IMAD.WIDE.U32 R118, R114, 0x4, R118 ;  /* 0x0000000472767825 */ /* 0x001fca00078e0076 */
[----:B------:R-:W4:Y:S04]  /*2d60*/  LDG.E.CONSTANT R29, desc[UR10][R118.64] ;  /* 0x0000000a761d7981 */ /* 0x000f28000c1e9900 */
[----:B------:R-:W4:Y:S04]  /*2d70*/  LDG.E.CONSTANT R30, desc[UR10][R118.64+0x4] ;  /* 0x0000040a761e7981 */ /* 0x000f28000c1e9900 */
[----:B------:R-:W4:Y:S04]  /*2d80*/  LDG.E.CONSTANT R31, desc[UR10][R118.64+0x8] ;  /* 0x0000080a761f7981 */ /* 0x000f28000c1e9900 */
[----:B------:R-:W4:Y:S04]  /*2d90*/  LDG.E.CONSTANT R28, desc[UR10][R118.64+0xc0] ;  /* 0x0000c00a761c7981 */ /* 0x000f28000c1e9900 */
[----:B------:R-:W4:Y:S04]  /*2da0*/  LDG.E.CONSTANT R33, desc[UR10][R118.64+0xc4] ;  /* 0x0000c40a76217981 */ /* 0x000f28000c1e9900 */
[----:B------:R-:W4:Y:S04]  /*2db0*/  LDG.E.CONSTANT R32, desc[UR10][R118.64+0xc8] ;  /* 0x0000c80a76207981 */ /* 0x000f28000c1e9900 */
[----:B------:R-:W4:Y:S04]  /*2dc0*/  LDG.E.CONSTANT R120, desc[UR10][R118.64+0xc] ;  /* 0x00000c0a76787981 */ /* 0x000f28000c1e9900 */
[----:B------:R-:W4:Y:S01]  /*2dd0*/  LDG.E.CONSTANT R115, desc[UR10][R118.64+0xcc] ;  /* 0x0000cc0a76737981 */ /* 0x000f22000c1e9900 */
[----:B-1----:R-:W-:-:S04]  /*2de0*/  IMAD.WIDE.U32 R116, R114, 0x4, R116 ;  /* 0x0000000472747825 */ /* 0x002fc800078e0074 */
[----:B--2--5:R-:W-:Y:S01]  /*2df0*/  FADD R36, R113, R36 ;  /* 0x0000002471247221 */ /* 0x024fe20000000000 */
[----:B------:R-:W-:Y:S01]  /*2e00*/  FADD R37, R110, R37 ;  /* 0x000000256e257221 */ /* 0x000fe20000000000 */
[----:B------:R-:W-:Y:S01]  /*2e10*/  FADD R38, R109, R38 ;  /* 0x000000266d267221 */ /* 0x000fe20000000000 */
[----:B---3--:R-:W-:Y:S01]  /*2e20*/  FADD R34, R108, R41 ;  /* 0x000000296c227221 */ /* 0x008fe20000000000 */
[----:B------:R-:W-:Y:S01]  /*2e30*/  FADD R121, R107, R42 ;  /* 0x0000002a6b797221 */ /* 0x000fe20000000000 */
[----:B------:R-:W2:Y:S04]  /*2e40*/  LDG.E.CONSTANT R41, desc[UR10][R118.64+0x14] ;  /* 0x0000140a76297981 */ /* 0x000ea8000c1e9900 */
[----:B------:R-:W3:Y:S01]  /*2e50*/  LDG.E.CONSTANT R42, desc[UR10][R118.64+0x10] ;  /* 0x0000100a762a7981 */ /* 0x000ee2000c1e9900 */
[----:B----4-:R-:W-:Y:S01]  /*2e60*/  FADD R35, R29, R36 ;  /* 0x000000241d237221 */ /* 0x010fe20000000000 */
[----:B------:R-:W-:-:S02]  /*2e70*/  FADD R29, R111, R40 ;  /* 0x000000286f1d7221 */ /* 0x000fc40000000000 */
[----:B------:R-:W4:Y:S01]  /*2e80*/  LDG.E.CONSTANT R36, desc[UR10][R118.64+0xd4] ;  /* 0x0000d40a76247981 */ /* 0x000f22000c1e9900 */
[----:B------:R-:W-:Y:S01]  /*2e90*/  FADD R125, R30, R37 ;  /* 0x000000251e7d7221 */ /* 0x000fe20000000000 */
[----:B------:R-:W-:Y:S02]  /*2ea0*/  FADD R127, R31, R38 ;  /* 0x000000261f7f7221 */ /* 0x000fe40000000000 */
[----:B------:R0:W-:Y:S01]  /*2eb0*/  STG.E desc[UR10][R116.64], R35 ;  /* 0x0000002374007986 */ /* 0x0001e2000c10190a */
[----:B------:R-:W-:-:S03]  /*2ec0*/  FADD R123, R28, R29 ;  /* 0x0000001d1c7b7221 */ /* 0x000fc60000000000 */
[----:B------:R-:W2:Y:S04]  /*2ed0*/  LDG.E.CONSTANT R40, desc[UR10][R118.64+0x18] ;  /* 0x0000180a76287981 */ /* 0x000ea8000c1e9900 */
[----:B------:R-:W3:Y:S01]  /*2ee0*/  LDL.128 R28, [UR6+-0x6a0] ;  /* 0xfff96006ff1c7983 */ /* 0x000ee20008100c00 */
[----:B------:R-:W-:Y:S01]  /*2ef0*/  FADD R37, R33, R34 ;  /* 0x0000002221257221 */ /* 0x000fe20000000000 */
[----:B------:R-:W-:Y:S02]  /*2f00*/  FADD R121, R32, R121 ;  /* 0x0000007920797221 */ /* 0x000fe40000000000 */
[----:B------:R-:W4:Y:S04]  /*2f10*/  LDG.E.CONSTANT R38, desc[UR10][R118.64+0xd0] ;  /* 0x0000d00a76267981 */ /* 0x000f28000c1e9900 */
[----:B0-----:R-:W2:Y:S01]  /*2f20*/  LDL.128 R32, [UR6+-0xa0] ;  /* 0xffff6006ff207983 */ /* 0x001ea20008100c00 */
[----:B------:R-:W-:Y:S01]  /*2f30*/  FADD R39, R106, R39 ;  /* 0x000000276a277221 */ /* 0x000fe20000000000 */
[----:B------:R-:W-:-:S03]  /*2f40*/  FADD R122, R104, R43 ;  /* 0x0000002b687a7221 */ /* 0x000fc60000000000 */
[----:B------:R-:W-:Y:S02]  /*2f50*/  FADD R39, R120, R39 ;  /* 0x0000002778277221 */ /* 0x000fe40000000000 */
[----:B------:R-:W4:Y:S01]  /*2f60*/  LDG.E.CONSTANT R120, desc[UR10][R118.64+0xd8] ;  /* 0x0000d80a76787981 */ /* 0x000f22000c1e9900 */
[----:B------:R-:W-:-:S03]  /*2f70*/  FADD R43, R115, R122 ;  /* 0x0000007a732b7221 */ /* 0x000fc60000000000 */
[----:B------:R-:W4:Y:S04]  /*2f80*/  LDG.E.CONSTANT R115, desc[UR10][R118.64+0x1c] ;  /* 0x00001c0a76737981 */ /* 0x000f28000c1e9900 */
[----:B------:R3:W-:Y:S04]  /*2f90*/  STG.E desc[UR10][R116.64+0xc0], R123 ;  /* 0x0000c07b74007986 */ /* 0x0007e8000c10190a */
[----:B------:R0:W-:Y:S04]  /*2fa0*/  STG.E desc[UR10][R116.64+0x8], R127 ;  /* 0x0000087f74007986 */ /* 0x0001e8000c10190a */
[----:B------:R4:W-:Y:S04]  /*2fb0*/  STG.E desc[UR10][R116.64+0x4], R125 ;  /* 0x0000047d74007986 */ /* 0x0009e8000c10190a */
[----:B------:R1:W-:Y:S04]  /*2fc0*/  STG.E desc[UR10][R116.64+0xc8], R121 ;  /* 0x0000c87974007986 */ /* 0x0003e8000c10190a */
[----:B------:R-:W-:Y:S04]  /*2fd0*/  STG.E desc[UR10][R116.64+0xc4], R37 ;  /* 0x0000c42574007986 */ /* 0x000fe8000c10190a */
[----:B------:R1:W-:Y:S04]  /*2fe0*/  STG.E desc[UR10][R116.64+0xc], R39 ;  /* 0x00000c2774007986 */ /* 0x0003e8000c10190a */
[----:B------:R-:W-:Y:S04]  /*2ff0*/  STG.E desc[UR10][R116.64+0xcc], R43 ;  /* 0x0000cc2b74007986 */ /* 0x000fe8000c10190a */
[----:B------:R-:W4:Y:S01]  /*3000*/  LDG.E.CONSTANT R122, desc[UR10][R118.64+0x20] ;  /* 0x0000200a767a7981 */ /* 0x000f22000c1e9900 */
[----:B---3--:R-:W-:Y:S01]  /*3010*/  FADD R123, R105, R28 ;  /* 0x0000001c697b7221 */ /* 0x008fe20000000000 */
[----:B------:R-:W-:Y:S01]  /*3020*/  FADD R28, R102, R29 ;  /* 0x0000001d661c7221 */ /* 0x000fe20000000000 */
[----:B------:R-:W-:Y:S01]  /*3030*/  FADD R29, R101, R30 ;  /* 0x0000001e651d7221 */ /* 0x000fe20000000000 */
[----:B--2---:R-:W-:-:S03]  /*3040*/  FADD R33, R100, R33 ;  /* 0x0000002164217221 */ /* 0x004fc60000000000 */
[----:B0-----:R-:W-:Y:S01]  /*3050*/  FADD R127, R40, R29 ;  /* 0x0000001d287f7221 */ /* 0x001fe20000000000 */
[----:B------:R-:W-:Y:S01]  /*3060*/  FADD R29, R103, R32 ;  /* 0x00000020671d7221 */ /* 0x000fe20000000000 */
[----:B------:R-:W-:Y:S01]  /*3070*/  FADD R41, R41, R28 ;  /* 0x0000001c29297221 */ /* 0x000fe20000000000 */
[----:B----4-:R-:W-:Y:S01]  /*3080*/  FADD R125, R36, R33 ;  /* 0x00000021247d7221 */ /* 0x010fe20000000000 */
[----:B------:R-:W2:Y:S01]  /*3090*/  LDG.E.CONSTANT R28, desc[UR10][R118.64+0xdc] ;  /* 0x0000dc0a761c7981 */ /* 0x000ea2000c1e9900 */
[----:B-1----:R-:W-:-:S03]  /*30a0*/  FADD R121, R38, R29 ;  /* 0x0000001d26797221 */ /* 0x002fc60000000000 */
[----:B------:R-:W3:Y:S01]  /*30b0*/  LDL.128 R36, [UR6+-0x690] ;  /* 0xfff97006ff247983 */ /* 0x000ee20008100c00 */
[----:B------:R-:W-:-:S03]  /*30c0*/  FADD R123, R42, R123 ;  /* 0x0000007b2a7b7221 */ /* 0x000fc60000000000 */
[----:B------:R0:W-:Y:S04]  /*30d0*/  STG.E desc[UR10][R116.64+0x14], R41 ;  /* 0x0000142974007986 */ /* 0x0001e8000c10190a */
[----:B------:R-:W4:Y:S04]  /*30e0*/  LDG.E.CONSTANT R33, desc[UR10][R118.64+0x24] ;  /* 0x0000240a76217981 */ /* 0x000f28000c1e9900 */
[----:B------:R-:W4:Y:S04]  /*30f0*/  LDG.E.CONSTANT R32, desc[UR10][R118.64+0x28] ;  /* 0x0000280a76207981 */ /* 0x000f28000c1e9900 */
[----:B0-----:R-:W4:Y:S04]  /*3100*/  LDL.128 R40, [UR6+-0x90] ;  /* 0xffff7006ff287983 */ /* 0x001f280008100c00 */
[----:B------:R-:W4:Y:S04]  /*3110*/  LDG.E.CONSTANT R30, desc[UR10][R118.64+0xe0] ;  /* 0x0000e00a761e7981 */ /* 0x000f28000c1e9900 */
[----:B------:R-:W4:Y:S04]  /*3120*/  LDG.E.CONSTANT R29, desc[UR10][R118.64+0xe4] ;  /* 0x0000e40a761d7981 */ /* 0x000f28000c1e9900 */
[----:B------:R0:W-:Y:S04]  /*3130*/  STG.E desc[UR10][R116.64+0xd0], R121 ;  /* 0x0000d07974007986 */ /* 0x0001e8000c10190a */
[----:B0-----:R-:W4:Y:S04]  /*3140*/  LDG.E.CONSTANT R121, desc[UR10][R118.64+0xe8] ;  /* 0x0000e80a76797981 */ /* 0x001f28000c1e9900 */
[----:B------:R0:W-:Y:S02]  /*3150*/  STG.E desc[UR10][R116.64+0x10], R123 ;  /* 0x0000107b74007986 */ /* 0x0001e4000c10190a */
[----:B0-----:R-:W-:Y:S01]  /*3160*/  FADD R123, R99, R34 ;  /* 0x00000022637b7221 */ /* 0x001fe20000000000 */
[----:B------:R-:W-:-:S03]  /*3170*/  FADD R34, R98, R31 ;  /* 0x0000001f62227221 */ /* 0x000fc60000000000 */
[----:B------:R-:W-:Y:S02]  /*3180*/  FADD R123, R120, R123 ;  /* 0x0000007b787b7221 */ /* 0x000fe40000000000 */
[----:B------:R-:W4:Y:S01]  /*3190*/  LDG.E.CONSTANT R120, desc[UR10][R118.64+0x2c] ;  /* 0x00002c0a76787981 */ /* 0x000f22000c1e9900 */
[----:B------:R-:W-:-:S03]  /*31a0*/  FADD R31, R115, R34 ;  /* 0x00000022731f7221 */ /* 0x000fc60000000000 */
[----:B------:R-:W4:Y:S01]  /*31b0*/  LDG.E.CONSTANT R115, desc[UR10][R118.64+0xec] ;  /* 0x0000ec0a76737981 */ /* 0x000f22000c1e9900 */
[----:B------:R-:W-:-:S03]  /*31c0*/  FADD R35, R96, R35 ;  /* 0x0000002360237221 */ /* 0x000fc60000000000 */
[----:B------:R-:W-:Y:S04]  /*31d0*/  STG.E desc[UR10][R116.64+0xd8], R123 ;  /* 0x0000d87b74007986 */ /* 0x000fe8000c10190a */
[----:B------:R0:W-:Y:S04]  /*31e0*/  STG.E desc[UR10][R116.64+0x18], R127 ;  /* 0x0000187f74007986 */ /* 0x0001e8000c10190a */
[----:B------:R-:W-:Y:S04]  /*31f0*/  STG.E desc[UR10][R116.64+0x1c], R31 ;  /* 0x00001c1f74007986 */ /* 0x000fe8000c10190a */
[----:B------:R1:W-:Y:S01]  /*3200*/  STG.E desc[UR10][R116.64+0xd4], R125 ;  /* 0x0000d47d74007986 */ /* 0x0003e2000c10190a */
[----:B--2---:R-:W-:Y:S01]  /*3210*/  FADD R35, R28, R35 ;  /* 0x000000231c237221 */ /* 0x004fe20000000000 */
[----:B---3--:R-:W-:Y:S01]  /*3220*/  FADD R28, R94, R37 ;  /* 0x000000255e1c7221 */ /* 0x008fe20000000000 */
[----:B0-----:R-:W-:-:S03]  /*3230*/  FADD R127, R93, R38 ;  /* 0x000000265d7f7221 */ /* 0x001fc60000000000 */
[----:B------:R0:W-:Y:S01]  /*3240*/  STG.E desc[UR10][R116.64+0xdc], R35 ;  /* 0x0000dc2374007986 */ /* 0x0001e2000c10190a */
[----:B-1----:R-:W-:-:S03]  /*3250*/  FADD R125, R97, R36 ;  /* 0x00000024617d7221 */ /* 0x002fc60000000000 */
[----:B------:R-:W2:Y:S01]  /*3260*/  LDG.E.CONSTANT R38, desc[UR10][R118.64+0x38] ;  /* 0x0000380a76267981 */ /* 0x000ea2000c1e9900 */
[----:B----4-:R-:W-:-:S03]  /*3270*/  FADD R123, R33, R28 ;  /* 0x0000001c217b7221 */ /* 0x010fc60000000000 */
[----:B------:R-:W3:Y:S01]  /*3280*/  LDG.E.CONSTANT R36, desc[UR10][R118.64+0xf4] ;  /* 0x0000f40a76247981 */ /* 0x000ee2000c1e9900 */
[----:B------:R-:W-:-:S03]  /*3290*/  FADD R131, R32, R127 ;  /* 0x0000007f20837221 */ /* 0x000fc60000000000 */
[----:B0-----:R-:W4:Y:S01]  /*32a0*/  LDL.128 R32, [UR6+-0x80] ;  /* 0xffff8006ff207983 */ /* 0x001f220008100c00 */
[----:B------:R-:W-:Y:S01]  /*32b0*/  FADD R28, R92, R41 ;  /* 0x000000295c1c7221 */ /* 0x000fe20000000000 */
[----:B------:R-:W-:Y:S02]  /*32c0*/  FADD R37, R95, R40 ;  /* 0x000000285f257221 */ /* 0x000fe40000000000 */
[----:B------:R-:W2:Y:S02]  /*32d0*/  LDG.E.CONSTANT R41, desc[UR10][R118.64+0x30] ;  /* 0x0000300a76297981 */ /* 0x000ea4000c1e9900 */
[----:B------:R-:W-:Y:S02]  /*32e0*/  FADD R127, R30, R37 ;  /* 0x000000251e7f7221 */ /* 0x000fe40000000000 */
[----:B------:R-:W3:Y:S01]  /*32f0*/  LDG.E.CONSTANT R40, desc[UR10][R118.64+0x34] ;  /* 0x0000340a76287981 */ /* 0x000ee2000c1e9900 */
[----:B------:R-:W-:-:S03]  /*3300*/  FADD R129, R29, R28 ;  /* 0x0000001c1d817221 */ /* 0x000fc60000000000 */
[----:B------:R-:W2:Y:S04]  /*3310*/  LDL.128 R28, [UR6+-0x680] ;  /* 0xfff98006ff1c7983 */ /* 0x000ea80008100c00 */
[----:B------:R-:W3:Y:S01]  /*3320*/  LDG.E.CONSTANT R37, desc[UR10][R118.64+0xf0] ;  /* 0x0000f00a76257981 */ /* 0x000ee2000c1e9900 */
[----:B------:R-:W-:-:S03]  /*3330*/  FADD R42, R91, R42 ;  /* 0x0000002a5b2a7221 */ /* 0x000fc60000000000 */
[----:B------:R0:W-:Y:S02]  /*3340*/  STG.E desc[UR10][R116.64+0x24], R123 ;  /* 0x0000247b74007986 */ /* 0x0001e4000c10190a */
[----:B0-----:R-:W-:Y:S02]  /*3350*/  FADD R123, R121, R42 ;  /* 0x0000002a797b7221 */ /* 0x001fe40000000000 */
[----:B------:R-:W3:Y:S01]  /*3360*/  LDG.E.CONSTANT R121, desc[UR10][R118.64+0xf8] ;  /* 0x0000f80a76797981 */ /* 0x000ee2000c1e9900 */
[----:B------:R-:W-:Y:S01]  /*3370*/  FADD R39, R90, R39 ;  /* 0x000000275a277221 */ /* 0x000fe20000000000 */
[----:B------:R-:W-:-:S03]  /*3380*/  FADD R42, R88, R43 ;  /* 0x0000002b582a7221 */ /* 0x000fc60000000000 */
[----:B------:R-:W-:Y:S02]  /*3390*/  FADD R39, R120, R39 ;  /* 0x0000002778277221 */ /* 0x000fe40000000000 */
[----:B------:R-:W3:Y:S01]  /*33a0*/  LDG.E.CONSTANT R120, desc[UR10][R118.64+0x3c] ;  /* 0x00003c0a76787981 */ /* 0x000ee2000c1e9900 */
[----:B------:R-:W-:-:S03]  /*33b0*/  FADD R43, R115, R42 ;  /* 0x0000002a732b7221 */ /* 0x000fc60000000000 */
[----:B------:R-:W3:Y:S01]  /*33c0*/  LDG.E.CONSTANT R115, desc[UR10][R118.64+0xfc] ;  /* 0x0000fc0a76737981 */ /* 0x000ee2000c1e9900 */
[----:B------:R-:W-:-:S03]  /*33d0*/  FADD R125, R122, R125 ;  /* 0x0000007d7a7d7221 */ /* 0x000fc60000000000 */
[----:B------:R0:W-:Y:S04]  /*33e0*/  STG.E desc[UR10][R116.64+0xe0], R127 ;  /* 0x0000e07f74007986 */ /* 0x0001e8000c10190a */
[----:B------:R3:W-:Y:S04]  /*33f0*/  STG.E desc[UR10][R116.64+0x20], R125 ;  /* 0x0000207d74007986 */ /* 0x0007e8000c10190a */
[----:B------:R1:W-:Y:S04]  /*3400*/  STG.E desc[UR10][R116.64+0xe8], R123 ;  /* 0x0000e87b74007986 */ /* 0x0003e8000c10190a */
[----:B------:R1:W-:Y:S04]  /*3410*/  STG.E desc[UR10][R116.64+0x2c], R39 ;  /* 0x00002c2774007986 */ /* 0x0003e8000c10190a */
[----:B------:R-:W-:Y:S01]  /*3420*/  STG.E desc[UR10][R116.64+0xec], R43 ;  /* 0x0000ec2b74007986 */ /* 0x000fe2000c10190a */
[----:B----4-:R-:W-:Y:S01]  /*3430*/  FADD R32, R87, R32 ;  /* 0x0000002057207221 */ /* 0x010fe20000000000 */
[----:B--2---:R-:W-:Y:S01]  /*3440*/  FADD R29, R86, R29 ;  /* 0x0000001d561d7221 */ /* 0x004fe20000000000 */
[----:B------:R-:W-:Y:S01]  /*3450*/  FADD R28, R89, R28 ;  /* 0x0000001c591c7221 */ /* 0x000fe20000000000 */
[----:B0-----:R-:W-:-:S02]  /*3460*/  FADD R127, R85, R30 ;  /* 0x0000001e557f7221 */ /* 0x001fc40000000000 */
[----:B---3--:R-:W-:Y:S01]  /*3470*/  FADD R125, R40, R29 ;  /* 0x0000001d287d7221 */ /* 0x008fe20000000000 */
[----:B------:R-:W-:Y:S01]  /*3480*/  FADD R29, R84, R33 ;  /* 0x00000021541d7221 */ /* 0x000fe20000000000 */
[----:B------:R-:W-:Y:S01]  /*3490*/  FADD R41, R41, R28 ;  /* 0x0000001c29297221 */ /* 0x000fe20000000000 */
[----:B------:R-:W-:Y:S01]  /*34a0*/  FADD R127, R38, R127 ;  /* 0x0000007f267f7221 */ /* 0x000fe20000000000 */
[----:B------:R-:W-:Y:S01]  /*34b0*/  FADD R33, R37, R32 ;  /* 0x0000002025217221 */ /* 0x000fe20000000000 */
[----:B-1----:R-:W-:Y:S01]  /*34c0*/  FADD R123, R36, R29 ;  /* 0x0000001d247b7221 */ /* 0x002fe20000000000 */
[----:B------:R-:W2:Y:S04]  /*34d0*/  LDG.E.CONSTANT R30, desc[UR10][R118.64+0x44] ;  /* 0x0000440a761e7981 */ /* 0x000ea8000c1e9900 */
[----:B------:R-:W3:Y:S04]  /*34e0*/  LDL.128 R36, [UR6+-0x670] ;  /* 0xfff99006ff247983 */ /* 0x000ee80008100c00 */
[----:B------:R0:W-:Y:S04]  /*34f0*/  STG.E desc[UR10][R116.64+0x30], R41 ;  /* 0x0000302974007986 */ /* 0x0001e8000c10190a */
[----:B------:R-:W4:Y:S01]  /*3500*/  LDG.E.CONSTANT R29, desc[UR10][R118.64+0x48] ;  /* 0x0000480a761d7981 */ /* 0x000f22000c1e9900 */
[----:B------:R-:W-:-:S03]  /*3510*/  FADD R32, R83, R34 ;  /* 0x0000002253207221 */ /* 0x000fc60000000000 */
[----:B------:R-:W2:Y:S04]  /*3520*/  LDG.E.CONSTANT R28, desc[UR10][R118.64+0x100] ;  /* 0x0001000a761c7981 */ /* 0x000ea8000c1e9900 */
[----:B0-----:R-:W2:Y:S01]  /*3530*/  LDL.128 R40, [UR6+-0x70] ;  /* 0xffff9006ff287983 */ /* 0x001ea20008100c00 */
[----:B------:R-:W-:-:S03]  /*3540*/  FADD R121, R121, R32 ;  /* 0x0000002079797221 */ /* 0x000fc60000000000 */
[----:B------:R0:W-:Y:S04]  /*3550*/  STG.E desc[UR10][R116.64+0xf0], R33 ;  /* 0x0000f02174007986 */ /* 0x0001e8000c10190a */
[----:B------:R-:W2:Y:S04]  /*3560*/  LDG.E.CONSTANT R34, desc[UR10][R118.64+0x40] ;  /* 0x0000400a76227981 */ /* 0x000ea8000c1e9900 */
[----:B------:R-:W2:Y:S04]  /*3570*/  LDG.E.CONSTANT R32, desc[UR10][R118.64+0x104] ;  /* 0x0001040a76207981 */ /* 0x000ea8000c1e9900 */
[----:B0-----:R-:W2:Y:S01]  /*3580*/  LDG.E.CONSTANT R33, desc[UR10][R118.64+0x108] ;  /* 0x0001080a76217981 */ /* 0x001ea2000c1e9900 */
[----:B------:R-:W-:Y:S01]  /*3590*/  FADD R31, R82, R31 ;  /* 0x0000001f521f7221 */ /* 0x000fe20000000000 */
[----:B------:R-:W-:-:S03]  /*35a0*/  FADD R122, R80, R35 ;  /* 0x00000023507a7221 */ /* 0x000fc60000000000 */
[----:B------:R-:W-:Y:S02]  /*35b0*/  FADD R31, R120, R31 ;  /* 0x0000001f781f7221 */ /* 0x000fe40000000000 */
[----:B------:R-:W2:Y:S01]  /*35c0*/  LDG.E.CONSTANT R120, desc[UR10][R118.64+0x4c] ;  /* 0x00004c0a76787981 */ /* 0x000ea2000c1e9900 */
[----:B------:R-:W-:-:S03]  /*35d0*/  FADD R35, R115, R122 ;  /* 0x0000007a73237221 */ /* 0x000fc60000000000 */
[----:B------:R-:W2:Y:S04]  /*35e0*/  LDG.E.CONSTANT R115, desc[UR10][R118.64+0x10c] ;  /* 0x00010c0a76737981 */ /* 0x000ea8000c1e9900 */
[----:B------:R4:W-:Y:S04]  /*35f0*/  STG.E desc[UR10][R116.64+0xe4], R129 ;  /* 0x0000e48174007986 */ /* 0x0009e8000c10190a */
[----:B------:R-:W-:Y:S04]  /*3600*/  STG.E desc[UR10][R116.64+0x34], R125 ;  /* 0x0000347d74007986 */ /* 0x000fe8000c10190a */
[----:B------:R2:W-:Y:S04]  /*3610*/  STG.E desc[UR10][R116.64+0x38], R127 ;  /* 0x0000387f74007986 */ /* 0x0005e8000c10190a */
[----:B------:R-:W-:Y:S04]  /*3620*/  STG.E desc[UR10][R116.64+0x3c], R31 ;  /* 0x00003c1f74007986 */ /* 0x000fe8000c10190a */
[----:B------:R0:W-:Y:S04]  /*3630*/  STG.E desc[UR10][R116.64+0xf4], R123 ;  /* 0x0000f47b74007986 */ /* 0x0001e8000c10190a */
[----:B------:R1:W-:Y:S04]  /*3640*/  STG.E desc[UR10][R116.64+0xf8], R121 ;  /* 0x0000f87974007986 */ /* 0x0003e8000c10190a */
[----:B------:R1:W-:Y:S01]  /*3650*/  STG.E desc[UR10][R116.64+0xfc], R35 ;  /* 0x0000fc2374007986 */ /* 0x0003e2000c10190a */
[----:B---3--:R-:W-:Y:S01]  /*3660*/  FADD R38, R77, R38 ;  /* 0x000000264d267221 */ /* 0x008fe20000000000 */
[----:B------:R-:W-:-:S03]  /*3670*/  FADD R37, R78, R37 ;  /* 0x000000254e257221 */ /* 0x000fc60000000000 */
[----:B----4-:R-:W-:Y:S01]  /*3680*/  FADD R129, R29, R38 ;  /* 0x000000261d817221 */ /* 0x010fe20000000000 */
[----:B--2---:R-:W-:Y:S01]  /*3690*/  FADD R127, R30, R37 ;  /* 0x000000251e7f7221 */ /* 0x004fe20000000000 */
[----:B0-----:R-:W-:Y:S01]  /*36a0*/  FADD R123, R81, R36 ;  /* 0x00000024517b7221 */ /* 0x001fe20000000000 */
[----:B------:R-:W2:Y:S04]  /*36b0*/  LDG.E.CONSTANT R38, desc[UR10][R118.64+0x110] ;  /* 0x0001100a76267981 */ /* 0x000ea8000c1e9900 */
[----:B------:R-:W3:Y:S01]  /*36c0*/  LDG.E.CONSTANT R36, desc[UR10][R118.64+0x114] ;  /* 0x0001140a76247981 */ /* 0x000ee2000c1e9900 */
[----:B------:R-:W-:Y:S01]  /*36d0*/  FADD R29, R79, R40 ;  /* 0x000000284f1d7221 */ /* 0x000fe20000000000 */
[----:B------:R-:W-:Y:S01]  /*36e0*/  FADD R37, R76, R41 ;  /* 0x000000294c257221 */ /* 0x000fe20000000000 */
[----:B------:R-:W-:Y:S01]  /*36f0*/  FADD R42, R75, R42 ;  /* 0x0000002a4b2a7221 */ /* 0x000fe20000000000 */
[----:B------:R-:W4:Y:S01]  /*3700*/  LDG.E.CONSTANT R40, desc[UR10][R118.64+0x58] ;  /* 0x0000580a76287981 */ /* 0x000f22000c1e9900 */
[----:B------:R-:W-:-:S03]  /*3710*/  FADD R125, R28, R29 ;  /* 0x0000001d1c7d7221 */ /* 0x000fc60000000000 */
[----:B------:R-:W2:Y:S01]  /*3720*/  LDL.128 R28, [UR6+-0x660] ;  /* 0xfff9a006ff1c7983 */ /* 0x000ea20008100c00 */
[----:B------:R-:W-:-:S03]  /*3730*/  FADD R123, R34, R123 ;  /* 0x0000007b227b7221 */ /* 0x000fc60000000000 */
[----:B------:R-:W3:Y:S01]  /*3740*/  LDG.E.CONSTANT R41, desc[UR10][R118.64+0x54] ;  /* 0x0000540a76297981 */ /* 0x000ee2000c1e9900 */
[----:B------:R-:W-:Y:S01]  /*3750*/  FADD R37, R32, R37 ;  /* 0x0000002520257221 */ /* 0x000fe20000000000 */
[----:B-1----:R-:W-:Y:S02]  /*3760*/  FADD R121, R33, R42 ;  /* 0x0000002a21797221 */ /* 0x002fe40000000000 */
[----:B------:R-:W3:Y:S04]  /*3770*/  LDL.128 R32, [UR6+-0x60] ;  /* 0xffffa006ff207983 */ /* 0x000ee80008100c00 */
[----:B------:R-:W3:Y:S01]  /*3780*/  LDG.E.CONSTANT R42, desc[UR10][R118.64+0x50] ;  /* 0x0000500a762a7981 */ /* 0x000ee2000c1e9900 */
[----:B------:R-:W-:Y:S01]  /*3790*/  FADD R39, R74, R39 ;  /* 0x000000274a277221 */ /* 0x000fe20000000000 */
[----:B------:R-:W-:-:S03]  /*37a0*/  FADD R122, R72, R43 ;  /* 0x0000002b487a7221 */ /* 0x000fc60000000000 */
[----:B------:R-:W-:Y:S02]  /*37b0*/  FADD R39, R120, R39 ;  /* 0x0000002778277221 */ /* 0x000fe40000000000 */
[----:B------:R-:W3:Y:S01]  /*37c0*/  LDG.E.CONSTANT R120, desc[UR10][R118.64+0x118] ;  /* 0x0001180a76787981 */ /* 0x000ee2000c1e9900 */
[----:B------:R-:W-:-:S03]  /*37d0*/  FADD R43, R115, R122 ;  /* 0x0000007a732b7221 */ /* 0x000fc60000000000 */
[----:B------:R-:W3:Y:S04]  /*37e0*/  LDG.E.CONSTANT R115, desc[UR10][R118.64+0x5c] ;  /* 0x00005c0a76737981 */ /* 0x000ee8000c1e9900 */
[----:B------:R2:W-:Y:S04]  /*37f0*/  STG.E desc[UR10][R116.64+0x40], R123 ;  /* 0x0000407b74007986 */ /* 0x0005e8000c10190a */
[----:B------:R4:W-:Y:S04]  /*3800*/  STG.E desc[UR10][R116.64+0x44], R127 ;  /* 0x0000447f74007986 */ /* 0x0009e8000c10190a */
[----:B------:R-:W-:Y:S04]  /*3810*/  STG.E desc[UR10][R116.64+0x100], R125 ;  /* 0x0001007d74007986 */ /* 0x000fe8000c10190a */
[----:B------:R0:W-:Y:S04]  /*3820*/  STG.E desc[UR10][R116.64+0x108], R121 ;  /* 0x0001087974007986 */ /* 0x0001e8000c10190a */
[----:B------:R-:W-:Y:S04]  /*3830*/  STG.E desc[UR10][R116.64+0x104], R37 ;  /* 0x0001042574007986 */ /* 0x000fe8000c10190a */
[----:B------:R1:W-:Y:S04]  /*3840*/  STG.E desc[UR10][R116.64+0x4c], R39 ;  /* 0x00004c2774007986 */ /* 0x0003e8000c10190a */
[----:B------:R-:W-:Y:S04]  /*3850*/  STG.E desc[UR10][R116.64+0x10c], R43 ;  /* 0x00010c2b74007986 */ /* 0x000fe8000c10190a */
[----:B------:R-:W3:Y:S01]  /*3860*/  LDG.E.CONSTANT R122, desc[UR10][R118.64+0x60] ;  /* 0x0000600a767a7981 */ /* 0x000ee2000c1e9900 */
[----:B--2---:R-:W-:Y:S01]  /*3870*/  FADD R123, R73, R28 ;  /* 0x0000001c497b7221 */ /* 0x004fe20000000000 */
[----:B------:R-:W-:Y:S01]  /*3880*/  FADD R28, R70, R29 ;  /* 0x0000001d461c7221 */ /* 0x000fe20000000000 */
[----:B------:R-:W-:-:S02]  /*3890*/  FADD R29, R69, R30 ;  /* 0x0000001e451d7221 */ /* 0x000fc40000000000 */
[----:B------:R-:W2:Y:S02]  /*38a0*/  LDG.E.CONSTANT R30, desc[UR10][R118.64+0x120] ;  /* 0x0001200a761e7981 */ /* 0x000ea4000c1e9900 */
[----:B----4-:R-:W-:Y:S01]  /*38b0*/  FADD R127, R40, R29 ;  /* 0x0000001d287f7221 */ /* 0x010fe20000000000 */
[----:B---3--:R-:W-:Y:S02]  /*38c0*/  FADD R41, R41, R28 ;  /* 0x0000001c29297221 */ /* 0x008fe40000000000 */
[----:B------:R-:W3:Y:S01]  /*38d0*/  LDG.E.CONSTANT R28, desc[UR10][R118.64+0x11c] ;  /* 0x00011c0a761c7981 */ /* 0x000ee2000c1e9900 */
[----:B------:R-:W-:Y:S01]  /*38e0*/  FADD R29, R71, R32 ;  /* 0x00000020471d7221 */ /* 0x000fe20000000000 */
[----:B------:R-:W-:Y:S02]  /*38f0*/  FADD R33, R68, R33 ;  /* 0x0000002144217221 */ /* 0x000fe40000000000 */
[----:B------:R4:W-:Y:S01]  /*3900*/  STG.E desc[UR10][R116.64+0x54], R41 ;  /* 0x0000542974007986 */ /* 0x0009e2000c10190a */
[----:B0-----:R-:W-:Y:S01]  /*3910*/  FADD R121, R38, R29 ;  /* 0x0000001d26797221 */ /* 0x001fe20000000000 */
[----:B------:R-:W-:Y:S01]  /*3920*/  FADD R125, R36, R33 ;  /* 0x00000021247d7221 */ /* 0x000fe20000000000 */
[----:B------:R-:W-:Y:S01]  /*3930*/  FADD R123, R42, R123 ;  /* 0x0000007b2a7b7221 */ /* 0x000fe20000000000 */
[----:B-1----:R-:W2:Y:S04]  /*3940*/  LDL.128 R36, [UR6+-0x650] ;  /* 0xfff9b006ff247983 */ /* 0x002ea80008100c00 */
[----:B------:R-:W2:Y:S04]  /*3950*/  LDG.E.CONSTANT R33, desc[UR10][R118.64+0x64] ;  /* 0x0000640a76217981 */ /* 0x000ea8000c1e9900 */
[----:B----4-:R-:W4:Y:S04]  /*3960*/  LDL.128 R40, [UR6+-0x50] ;  /* 0xffffb006ff287983 */ /* 0x010f280008100c00 */
[----:B------:R-:W4:Y:S04]  /*3970*/  LDG.E.CONSTANT R32, desc[UR10][R118.64+0x68] ;  /* 0x0000680a76207981 */ /* 0x000f28000c1e9900 */
[----:B------:R-:W4:Y:S04]  /*3980*/  LDG.E.CONSTANT R29, desc[UR10][R118.64+0x124] ;  /* 0x0001240a761d7981 */ /* 0x000f28000c1e9900 */
        /* <DEDUP_REMOVED lines=9> */
[----:B------:R-:W-:Y:S04]  /*3a20*/  STG.E desc[UR10][R116.64+0x118], R123 ;  /* 0x0001187b74007986 */ /* 0x000fe8000c10190a */
[----:B------:R-:W-:Y:S04]  /*3a30*/  STG.E desc[UR10][R116.64+0x28], R131 ;  /* 0x0000288374007986 */ /* 0x000fe8000c10190a */
[----:B------:R0:W-:Y:S04]  /*3a40*/  STG.E desc[UR10][R116.64+0x110], R121 ;  /* 0x0001107974007986 */ /* 0x0001e8000c10190a */
[----:B------:R-:W-:Y:S04]  /*3a50*/  STG.E desc[UR10][R116.64+0x48], R129 ;  /* 0x0000488174007986 */ /* 0x000fe8000c10190a */
[----:B------:R-:W-:Y:S04]  /*3a60*/  STG.E desc[UR10][R116.64+0x5c], R31 ;  /* 0x00005c1f74007986 */ /* 0x000fe8000c10190a */
[----:B0-----:R-:W4:Y:S04]  /*3a70*/  LDG.E.CONSTANT R121, desc[UR10][R118.64+0x12c] ;  /* 0x00012c0a76797981 */ /* 0x001f28000c1e9900 */
[----:B------:R0:W-:Y:S01]  /*3a80*/  STG.E desc[UR10][R116.64+0x114], R125 ;  /* 0x0001147d74007986 */ /* 0x0001e2000c10190a */
[----:B---3--:R-:W-:Y:S01]  /*3a90*/  FADD R35, R28, R35 ;  /* 0x000000231c237221 */ /* 0x008fe20000000000 */
[----:B--2---:R-:W-:Y:S01]  /*3aa0*/  FADD R28, R62, R37 ;  /* 0x000000253e1c7221 */ /* 0x004fe20000000000 */
[----:B------:R-:W-:-:S03]  /*3ab0*/  FADD R127, R61, R38 ;  /* 0x000000263d7f7221 */ /* 0x000fc60000000000 */
[----:B------:R1:W-:Y:S01]  /*3ac0*/  STG.E desc[UR10][R116.64+0x11c], R35 ;  /* 0x00011c2374007986 */ /* 0x0003e2000c10190a */
[----:B------:R-:W-:Y:S01]  /*3ad0*/  FADD R123, R33, R28 ;  /* 0x0000001c217b7221 */ /* 0x000fe20000000000 */
[----:B0-----:R-:W-:Y:S02]  /*3ae0*/  FADD R125, R65, R36 ;  /* 0x00000024417d7221 */ /* 0x001fe40000000000 */
[----:B------:R-:W2:Y:S01]  /*3af0*/  LDG.E.CONSTANT R38, desc[UR10][R118.64+0x78] ;  /* 0x0000780a76267981 */ /* 0x000ea2000c1e9900 */
[----:B----4-:R-:W-:Y:S01]  /*3b00*/  FADD R28, R60, R41 ;  /* 0x000000293c1c7221 */ /* 0x010fe20000000000 */
[----:B------:R-:W-:Y:S02]  /*3b10*/  FADD R37, R63, R40 ;  /* 0x000000283f257221 */ /* 0x000fe40000000000 */
[----:B------:R-:W3:Y:S01]  /*3b20*/  LDG.E.CONSTANT R41, desc[UR10][R118.64+0x70] ;  /* 0x0000700a76297981 */ /* 0x000ee2000c1e9900 */
[----:B------:R-:W-:-:S03]  /*3b30*/  FADD R131, R32, R127 ;  /* 0x0000007f20837221 */ /* 0x000fc60000000000 */
[----:B-1----:R-:W4:Y:S01]  /*3b40*/  LDL.128 R32, [UR6+-0x640] ;  /* 0xfff9c006ff207983 */ /* 0x002f220008100c00 */
[----:B------:R-:W-:Y:S01]  /*3b50*/  FADD R127, R30, R37 ;  /* 0x000000251e7f7221 */ /* 0x000fe20000000000 */
[----:B------:R-:W-:Y:S02]  /*3b60*/  FADD R129, R29, R28 ;  /* 0x0000001c1d817221 */ /* 0x000fe40000000000 */
[----:B------:R-:W2:Y:S04]  /*3b70*/  LDL.128 R28, [UR6+-0x40] ;  /* 0xffffc006ff1c7983 */ /* 0x000ea80008100c00 */
[----:B------:R-:W3:Y:S04]  /*3b80*/  LDG.E.CONSTANT R40, desc[UR10][R118.64+0x74] ;  /* 0x0000740a76287981 */ /* 0x000ee8000c1e9900 */
[----:B------:R-:W3:Y:S04]  /*3b90*/  LDG.E.CONSTANT R36, desc[UR10][R118.64+0x134] ;  /* 0x0001340a76247981 */ /* 0x000ee8000c1e9900 */
[----:B------:R-:W3:Y:S04]  /*3ba0*/  LDG.E.CONSTANT R37, desc[UR10][R118.64+0x130] ;  /* 0x0001300a76257981 */ /* 0x000ee8000c1e9900 */
[----:B------:R0:W-:Y:S02]  /*3bb0*/  STG.E desc[UR10][R116.64+0x64], R123 ;  /* 0x0000647b74007986 */ /* 0x0001e4000c10190a */
[----:B0-----:R-:W-:Y:S01]  /*3bc0*/  FADD R123, R59, R42 ;  /* 0x0000002a3b7b7221 */ /* 0x001fe20000000000 */
[----:B------:R-:W-:-:S03]  /*3bd0*/  FADD R42, R58, R39 ;  /* 0x000000273a2a7221 */ /* 0x000fc60000000000 */
[----:B------:R-:W-:Y:S02]  /*3be0*/  FADD R123, R120, R123 ;  /* 0x0000007b787b7221 */ /* 0x000fe40000000000 */
[----:B------:R-:W3:Y:S01]  /*3bf0*/  LDG.E.CONSTANT R120, desc[UR10][R118.64+0x138] ;  /* 0x0001380a76787981 */ /* 0x000ee2000c1e9900 */
[----:B------:R-:W-:-:S03]  /*3c00*/  FADD R39, R115, R42 ;  /* 0x0000002a73277221 */ /* 0x000fc60000000000 */
[----:B------:R-:W3:Y:S01]  /*3c10*/  LDG.E.CONSTANT R115, desc[UR10][R118.64+0x7c] ;  /* 0x00007c0a76737981 */ /* 0x000ee2000c1e9900 */
[----:B------:R-:W-:Y:S01]  /*3c20*/  FADD R125, R122, R125 ;  /* 0x0000007d7a7d7221 */ /* 0x000fe20000000000 */
[----:B------:R-:W-:-:S04]  /*3c30*/  FADD R122, R56, R43 ;  /* 0x0000002b387a7221 */ /* 0x000fc80000000000 */
[----:B------:R0:W-:Y:S04]  /*3c40*/  STG.E desc[UR10][R116.64+0x60], R125 ;  /* 0x0000607d74007986 */ /* 0x0001e8000c10190a */
[----:B------:R1:W-:Y:S01]  /*3c50*/  STG.E desc[UR10][R116.64+0x124], R129 ;  /* 0x0001248174007986 */ /* 0x0003e2000c10190a */
[----:B------:R-:W-:-:S03]  /*3c60*/  FADD R43, R121, R122 ;  /* 0x0000007a792b7221 */ /* 0x000fc60000000000 */
[----:B------:R3:W-:Y:S04]  /*3c70*/  STG.E desc[UR10][R116.64+0x120], R127 ;  /* 0x0001207f74007986 */ /* 0x0007e8000c10190a */
[----:B------:R-:W-:Y:S04]  /*3c80*/  STG.E desc[UR10][R116.64+0x12c], R43 ;  /* 0x00012c2b74007986 */ /* 0x000fe8000c10190a */
[----:B------:R3:W-:Y:S04]  /*3c90*/  STG.E desc[UR10][R116.64+0x68], R131 ;  /* 0x0000688374007986 */ /* 0x0007e8000c10190a */
[----:B------:R3:W-:Y:S04]  /*3ca0*/  STG.E desc[UR10][R116.64+0x6c], R39 ;  /* 0x00006c2774007986 */ /* 0x0007e8000c10190a */
[----:B------:R3:W-:Y:S04]  /*3cb0*/  STG.E desc[UR10][R116.64+0x128], R123 ;  /* 0x0001287b74007986 */ /* 0x0007e8000c10190a */
[----:B------:R-:W3:Y:S01]  /*3cc0*/  LDG.E.CONSTANT R121, desc[UR10][R118.64+0x13c] ;  /* 0x00013c0a76797981 */ /* 0x000ee2000c1e9900 */
[----:B----4-:R-:W-:Y:S01]  /*3cd0*/  FADD R32, R57, R32 ;  /* 0x0000002039207221 */ /* 0x010fe20000000000 */
[----:B0-----:R-:W-:Y:S01]  /*3ce0*/  FADD R125, R54, R33 ;  /* 0x00000021367d7221 */ /* 0x001fe20000000000 */
[----:B-1----:R-:W-:Y:S01]  /*3cf0*/  FADD R129, R53, R34 ;  /* 0x0000002235817221 */ /* 0x002fe20000000000 */
[----:B--2---:R-:W-:Y:S01]  /*3d00*/  FADD R29, R52, R29 ;  /* 0x0000001d341d7221 */ /* 0x004fe20000000000 */
[----:B---3--:R-:W-:Y:S01]  /*3d10*/  FADD R33, R41, R32 ;  /* 0x0000002029217221 */ /* 0x008fe20000000000 */
[----:B------:R-:W-:Y:S01]  /*3d20*/  FADD R28, R55, R28 ;  /* 0x0000001c371c7221 */ /* 0x000fe20000000000 */
[----:B------:R-:W-:Y:S01]  /*3d30*/  FADD R127, R40, R125 ;  /* 0x0000007d287f7221 */ /* 0x000fe20000000000 */
[----:B------:R-:W-:Y:S01]  /*3d40*/  FADD R131, R38, R129 ;  /* 0x0000008126837221 */ /* 0x000fe20000000000 */
[----:B------:R-:W2:Y:S01]  /*3d50*/  LDL.128 R40, [UR6+-0x630] ;  /* 0xfff9d006ff287983 */ /* 0x000ea20008100c00 */
[----:B------:R-:W-:-:S03]  /*3d60*/  FADD R129, R36, R29 ;  /* 0x0000001d24817221 */ /* 0x000fc60000000000 */
[----:B------:R-:W3:Y:S01]  /*3d70*/  LDG.E.CONSTANT R29, desc[UR10][R118.64+0x88] ;  /* 0x0000880a761d7981 */ /* 0x000ee2000c1e9900 */
[----:B------:R-:W-:-:S03]  /*3d80*/  FADD R125, R37, R28 ;  /* 0x0000001c257d7221 */ /* 0x000fc60000000000 */
[----:B------:R-:W4:Y:S01]  /*3d90*/  LDL.128 R36, [UR6+-0x30] ;  /* 0xffffd006ff247983 */ /* 0x000f220008100c00 */
[----:B------:R-:W-:-:S03]  /*3da0*/  FADD R123, R51, R30 ;  /* 0x0000001e337b7221 */ /* 0x000fc60000000000 */
[----:B------:R-:W4:Y:S04]  /*3db0*/  LDG.E.CONSTANT R34, desc[UR10][R118.64+0x80] ;  /* 0x0000800a76227981 */ /* 0x000f28000c1e9900 */
[----:B------:R-:W4:Y:S04]  /*3dc0*/  LDG.E.CONSTANT R30, desc[UR10][R118.64+0x84] ;  /* 0x0000840a761e7981 */ /* 0x000f28000c1e9900 */
[----:B------:R-:W4:Y:S04]  /*3dd0*/  LDG.E.CONSTANT R28, desc[UR10][R118.64+0x140] ;  /* 0x0001400a761c7981 */ /* 0x000f28000c1e9900 */
[----:B------:R0:W-:Y:S04]  /*3de0*/  STG.E desc[UR10][R116.64+0x70], R33 ;  /* 0x0000702174007986 */ /* 0x0001e8000c10190a */
[----:B------:R-:W4:Y:S04]  /*3df0*/  LDG.E.CONSTANT R32, desc[UR10][R118.64+0x144] ;  /* 0x0001440a76207981 */ /* 0x000f28000c1e9900 */
[----:B0-----:R-:W4:Y:S01]  /*3e00*/  LDG.E.CONSTANT R33, desc[UR10][R118.64+0x148] ;  /* 0x0001480a76217981 */ /* 0x001f22000c1e9900 */
[----:B------:R-:W-:Y:S01]  /*3e10*/  FADD R123, R120, R123 ;  /* 0x0000007b787b7221 */ /* 0x000fe20000000000 */
[----:B------:R-:W-:Y:S01]  /*3e20*/  FADD R120, R50, R35 ;  /* 0x0000002332787221 */ /* 0x000fe20000000000 */
[----:B------:R-:W-:-:S03]  /*3e30*/  FADD R122, R48, R31 ;  /* 0x0000001f307a7221 */ /* 0x000fc60000000000 */
[----:B------:R-:W-:Y:S02]  /*3e40*/  FADD R31, R115, R120 ;  /* 0x00000078731f7221 */ /* 0x000fe40000000000 */
[----:B------:R-:W4:Y:S04]  /*3e50*/  LDG.E.CONSTANT R115, desc[UR10][R118.64+0x8c] ;  /* 0x00008c0a76737981 */ /* 0x000f28000c1e9900 */
[----:B------:R-:W-:Y:S04]  /*3e60*/  STG.E desc[UR10][R116.64+0x74], R127 ;  /* 0x0000747f74007986 */ /* 0x000fe8000c10190a */
[----:B------:R-:W-:Y:S04]  /*3e70*/  STG.E desc[UR10][R116.64+0x130], R125 ;  /* 0x0001307d74007986 */ /* 0x000fe8000c10190a */
[----:B------:R-:W-:Y:S04]  /*3e80*/  STG.E desc[UR10][R116.64+0x138], R123 ;  /* 0x0001387b74007986 */ /* 0x000fe8000c10190a */
[----:B------:R-:W-:Y:S04]  /*3e90*/  STG.E desc[UR10][R116.64+0x7c], R31 ;  /* 0x00007c1f74007986 */ /* 0x000fe8000c10190a */
[----:B------:R-:W4:Y:S01]  /*3ea0*/  LDG.E.CONSTANT R120, desc[UR10][R118.64+0x14c] ;  /* 0x00014c0a76787981 */ /* 0x000f22000c1e9900 */
[----:B------:R-:W-:-:S05]  /*3eb0*/  FADD R121, R121, R122 ;  /* 0x0000007a79797221 */ /* 0x000fca0000000000 */
[----:B------:R0:W-:Y:S04]  /*3ec0*/  STG.E desc[UR10][R116.64+0x13c], R121 ;  /* 0x00013c7974007986 */ /* 0x0001e8000c10190a */
[----:B0-----:R-:W4:Y:S01]  /*3ed0*/  LDG.E.CONSTANT R121, desc[UR10][R118.64+0x90] ;  /* 0x0000900a76797981 */ /* 0x001f22000c1e9900 */
[----:B--2---:R-:W-:Y:S01]  /*3ee0*/  FADD R42, R3, R42 ;  /* 0x0000002a032a7221 */ /* 0x004fe20000000000 */
[----:B------:R-:W-:Y:S01]  /*3ef0*/  FADD R35, R49, R40 ;  /* 0x0000002831237221 */ /* 0x000fe20000000000 */
[----:B------:R-:W-:Y:S01]  /*3f00*/  FADD R41, R46, R41 ;  /* 0x000000292e297221 */ /* 0x000fe20000000000 */
[----:B------:R-:W2:Y:S01]  /*3f10*/  LDG.E.CONSTANT R40, desc[UR10][R118.64+0x98] ;  /* 0x0000980a76287981 */ /* 0x000ea2000c1e9900 */
[----:B---3--:R-:W-:-:S03]  /*3f20*/  FADD R127, R29, R42 ;  /* 0x0000002a1d7f7221 */ /* 0x008fc60000000000 */
[----:B------:R-:W3:Y:S01]  /*3f30*/  LDG.E.CONSTANT R42, desc[UR10][R118.64+0x94] ;  /* 0x0000940a762a7981 */ /* 0x000ee2000c1e9900 */
[----:B----4-:R-:W-:Y:S01]  /*3f40*/  FADD R29, R47, R36 ;  /* 0x000000242f1d7221 */ /* 0x010fe20000000000 */
[----:B------:R-:W-:Y:S01]  /*3f50*/  FADD R37, R44, R37 ;  /* 0x000000252c257221 */ /* 0x000fe20000000000 */
[----:B------:R-:W-:Y:S01]  /*3f60*/  FADD R38, R5, R38 ;  /* 0x0000002605267221 */ /* 0x000fe20000000000 */
[----:B------:R-:W4:Y:S01]  /*3f70*/  LDG.E.CONSTANT R36, desc[UR10][R118.64+0x154] ;  /* 0x0001540a76247981 */ /* 0x000f22000c1e9900 */
[----:B------:R-:W-:Y:S01]  /*3f80*/  FADD R35, R34, R35 ;  /* 0x0000002322237221 */ /* 0x000fe20000000000 */
[----:B------:R-:W-:Y:S01]  /*3f90*/  FADD R125, R30, R41 ;  /* 0x000000291e7d7221 */ /* 0x000fe20000000000 */
[----:B------:R-:W-:Y:S02]  /*3fa0*/  FADD R123, R28, R29 ;  /* 0x0000001d1c7b7221 */ /* 0x000fe40000000000 */
[----:B------:R-:W2:Y:S04]  /*3fb0*/  LDL.128 R28, [UR6+-0x620] ;  /* 0xfff9e006ff1c7983 */ /* 0x000ea80008100c00 */
[----:B------:R0:W-:Y:S01]  /*3fc0*/  STG.E desc[UR10][R116.64+0x80], R35 ;  /* 0x0000802374007986 */ /* 0x0001e2000c10190a */
[----:B------:R-:W-:Y:S01]  /*3fd0*/  FADD R37, R32, R37 ;  /* 0x0000002520257221 */ /* 0x000fe20000000000 */
[----:B------:R-:W-:-:S02]  /*3fe0*/  FADD R41, R33, R38 ;  /* 0x0000002621297221 */ /* 0x000fc40000000000 */
[----:B0-----:R-:W4:Y:S04]  /*3ff0*/  LDL.128 R32, [UR6+-0x20] ;  /* 0xffffe006ff207983 */ /* 0x001f280008100c00 */
[----:B------:R-:W4:Y:S01]  /*4000*/  LDG.E.CONSTANT R38, desc[UR10][R118.64+0x150] ;  /* 0x0001500a76267981 */ /* 0x000f22000c1e9900 */
[----:B------:R-:W-:Y:S01]  /*4010*/  FADD R122, R2, R43 ;  /* 0x0000002b027a7221 */ /* 0x000fe20000000000 */
[----:B------:R-:W-:-:S03]  /*4020*/  FADD R43, R4, R39 ;  /* 0x00000027042b7221 */ /* 0x000fc60000000000 */
[----:B------:R-:W-:Y:S02]  /*4030*/  FADD R39, R115, R122 ;  /* 0x0000007a73277221 */ /* 0x000fe40000000000 */
[----:B------:R-:W4:Y:S04]  /*4040*/  LDG.E.CONSTANT R115, desc[UR10][R118.64+0x158] ;  /* 0x0001580a76737981 */ /* 0x000f28000c1e9900 */
[----:B------:R0:W-:Y:S04]  /*4050*/  STG.E desc[UR10][R116.64+0x84], R125 ;  /* 0x0000847d74007986 */ /* 0x0001e8000c10190a */
[----:B------:R3:W-:Y:S04]  /*4060*/  STG.E desc[UR10][R116.64+0x140], R123 ;  /* 0x0001407b74007986 */ /* 0x0007e8000c10190a */
[----:B------:R-:W-:Y:S01]  /*4070*/  STG.E desc[UR10][R116.64+0x144], R37 ;  /* 0x0001442574007986 */ /* 0x000fe2000c10190a */
[----:B------:R-:W-:-:S03]  /*4080*/  FADD R43, R120, R43 ;  /* 0x0000002b782b7221 */ /* 0x000fc60000000000 */
[----:B------:R1:W-:Y:S04]  /*4090*/  STG.E desc[UR10][R116.64+0x88], R127 ;  /* 0x0000887f74007986 */ /* 0x0003e8000c10190a */
[----:B------:R-:W-:Y:S04]  /*40a0*/  STG.E desc[UR10][R116.64+0x8c], R39 ;  /* 0x00008c2774007986 */ /* 0x000fe8000c10190a */
[----:B------:R-:W4:Y:S04]  /*40b0*/  LDG.E.CONSTANT R120, desc[UR10][R118.64+0x9c] ;  /* 0x00009c0a76787981 */ /* 0x000f28000c1e9900 */
[----:B------:R-:W-:Y:S04]  /*40c0*/  STG.E desc[UR10][R116.64+0x148], R41 ;  /* 0x0001482974007986 */ /* 0x000fe8000c10190a */
[----:B------:R1:W-:Y:S04]  /*40d0*/  STG.E desc[UR10][R116.64+0x14c], R43 ;  /* 0x00014c2b74007986 */ /* 0x0003e8000c10190a */
[----:B------:R-:W4:Y:S01]  /*40e0*/  LDG.E.CONSTANT R122, desc[UR10][R118.64+0xa0] ;  /* 0x0000a00a767a7981 */ /* 0x000f22000c1e9900 */
[----:B--2---:R-:W-:Y:S01]  /*40f0*/  FADD R29, R6, R29 ;  /* 0x0000001d061d7221 */ /* 0x004fe20000000000 */
[----:B------:R-:W-:Y:S01]  /*4100*/  FADD R28, R7, R28 ;  /* 0x0000001c071c7221 */ /* 0x000fe20000000000 */
[----:B0-----:R-:W-:-:S02]  /*4110*/  FADD R125, R11, R30 ;  /* 0x0000001e0b7d7221 */ /* 0x001fc40000000000 */
[----:B---3--:R-:W-:Y:S01]  /*4120*/  FADD R123, R42, R29 ;  /* 0x0000001d2a7b7221 */ /* 0x008fe20000000000 */
[----:B------:R-:W-:Y:S01]  /*4130*/  FADD R121, R121, R28 ;  /* 0x0000001c79797221 */ /* 0x000fe20000000000 */
[----:B-1----:R-:W-:Y:S01]  /*4140*/  FADD R127, R40, R125 ;  /* 0x0000007d287f7221 */ /* 0x002fe20000000000 */
[----:B------:R-:W2:Y:S04]  /*4150*/  LDG.E.CONSTANT R28, desc[UR10][R118.64+0x15c] ;  /* 0x00015c0a761c7981 */ /* 0x000ea8000c1e9900 */
[----:B------:R-:W3:Y:S04]  /*4160*/  LDL.128 R40, [UR6+-0x10] ;  /* 0xfffff006ff287983 */ /* 0x000ee80008100c00 */
[----:B------:R-:W3:Y:S01]  /*4170*/  LDG.E.CONSTANT R30, desc[UR10][R118.64+0xa8] ;  /* 0x0000a80a761e7981 */ /* 0x000ee2000c1e9900 */
[----:B----4-:R-:W-:Y:S01]  /*4180*/  FADD R37, R8, R33 ;  /* 0x0000002108257221 */ /* 0x010fe20000000000 */
[----:B------:R-:W-:-:S02]  /*4190*/  FADD R29, R9, R32 ;  /* 0x00000020091d7221 */ /* 0x000fc40000000000 */
[----:B------:R0:W-:Y:S01]  /*41a0*/  STG.E desc[UR10][R116.64+0x90], R121 ;  /* 0x0000907974007986 */ /* 0x0001e2000c10190a */
[----:B------:R-:W-:Y:S01]  /*41b0*/  FADD R125, R36, R37 ;  /* 0x00000025247d7221 */ /* 0x000fe20000000000 */
[----:B------:R-:W-:Y:S02]  /*41c0*/  FADD R33, R38, R29 ;  /* 0x0000001d26217221 */ /* 0x000fe40000000000 */
[----:B------:R-:W4:Y:S01]  /*41d0*/  LDL.128 R36, [UR6+-0x610] ;  /* 0xfff9f006ff247983 */ /* 0x000f220008100c00 */
[----:B------:R-:W-:-:S03]  /*41e0*/  FADD R34, R13, R34 ;  /* 0x000000220d227221 */ /* 0x000fc60000000000 */
[----:B------:R-:W4:Y:S04]  /*41f0*/  LDG.E.CONSTANT R29, desc[UR10][R118.64+0x160] ;  /* 0x0001600a761d7981 */ /* 0x000f28000c1e9900 */
[----:B0-----:R-:W4:Y:S01]  /*4200*/  LDG.E.CONSTANT R121, desc[UR10][R118.64+0xa4] ;  /* 0x0000a40a76797981 */ /* 0x001f22000c1e9900 */
[----:B------:R-:W-:-:S03]  /*4210*/  FADD R115, R115, R34 ;  /* 0x0000002273737221 */ /* 0x000fc60000000000 */
[----:B------:R0:W-:Y:S04]  /*4220*/  STG.E desc[UR10][R116.64+0x150], R33 ;  /* 0x0001502174007986 */ /* 0x0001e8000c10190a */
[----:B------:R-:W4:Y:S04]  /*4230*/  LDG.E.CONSTANT R32, desc[UR10][R118.64+0x164] ;  /* 0x0001640a76207981 */ /* 0x000f28000c1e9900 */
[----:B------:R-:W4:Y:S04]  /*4240*/  LDG.E.CONSTANT R34, desc[UR10][R118.64+0xac] ;  /* 0x0000ac0a76227981 */ /* 0x000f28000c1e9900 */
[----:B0-----:R-:W4:Y:S01]  /*4250*/  LDG.E.CONSTANT R33, desc[UR10][R118.64+0x168] ;  /* 0x0001680a76217981 */ /* 0x001f22000c1e9900 */
[----:B------:R-:W-:Y:S01]  /*4260*/  FADD R35, R12, R35 ;  /* 0x000000230c237221 */ /* 0x000fe20000000000 */
[----:B------:R-:W-:-:S02]  /*4270*/  FADD R31, R10, R31 ;  /* 0x0000001f0a1f7221 */ /* 0x000fc40000000000 */
[----:B------:R-:W-:Y:S02]  /*4280*/  STG.E desc[UR10][R116.64+0x94], R123 ;  /* 0x0000947b74007986 */ /* 0x000fe4000c10190a */
[----:B------:R-:W-:Y:S02]  /*4290*/  FADD R31, R120, R31 ;  /* 0x0000001f781f7221 */ /* 0x000fe40000000000 */
[----:B------:R-:W-:Y:S04]  /*42a0*/  STG.E desc[UR10][R116.64+0x154], R125 ;  /* 0x0001547d74007986 */ /* 0x000fe8000c10190a */
[----:B------:R-:W-:Y:S04]  /*42b0*/  STG.E desc[UR10][R116.64+0x134], R129 ;  /* 0x0001348174007986 */ /* 0x000fe8000c10190a */
[----:B------:R-:W-:Y:S04]  /*42c0*/  STG.E desc[UR10][R116.64+0x9c], R31 ;  /* 0x00009c1f74007986 */ /* 0x000fe8000c10190a */
[----:B------:R-:W-:Y:S04]  /*42d0*/  STG.E desc[UR10][R116.64+0x98], R127 ;  /* 0x0000987f74007986 */ /* 0x000fe8000c10190a */
[----:B------:R0:W-:Y:S04]  /*42e0*/  STG.E desc[UR10][R116.64+0x158], R115 ;  /* 0x0001587374007986 */ /* 0x0001e8000c10190a */
[----:B------:R-:W4:Y:S04]  /*42f0*/  LDG.E.CONSTANT R120, desc[UR10][R118.64+0x17c] ;  /* 0x00017c0a76787981 */ /* 0x000f28000c1e9900 */
[----:B0-----:R-:W4:Y:S01]  /*4300*/  LDG.E.CONSTANT R115, desc[UR10][R118.64+0xb4] ;  /* 0x0000b40a76737981 */ /* 0x001f22000c1e9900 */
[----:B--2---:R-:W-:Y:S01]  /*4310*/  FADD R35, R28, R35 ;  /* 0x000000231c237221 */ /* 0x004fe20000000000 */
[----:B---3--:R-:W-:Y:S01]  /*4320*/  FADD R40, R17, R40 ;  /* 0x0000002811287221 */ /* 0x008fe20000000000 */
[----:B------:R-:W-:Y:S01]  /*4330*/  FADD R41, R16, R41 ;  /* 0x0000002910297221 */ /* 0x000fe20000000000 */
[----:B------:R-:W-:Y:S01]  /*4340*/  FADD R42, R21, R42 ;  /* 0x0000002a152a7221 */ /* 0x000fe20000000000 */
[----:B----4-:R-:W-:Y:S01]  /*4350*/  FADD R28, R14, R37 ;  /* 0x000000250e1c7221 */ /* 0x010fe20000000000 */
[----:B------:R-:W-:Y:S01]  /*4360*/  FADD R123, R15, R36 ;  /* 0x000000240f7b7221 */ /* 0x000fe20000000000 */
[----:B------:R-:W-:Y:S01]  /*4370*/  FADD R37, R19, R38 ;  /* 0x0000002613257221 */ /* 0x000fe20000000000 */
[----:B------:R-:W-:Y:S01]  /*4380*/  FADD R39, R18, R39 ;  /* 0x0000002712277221 */ /* 0x000fe20000000000 */
[----:B------:R-:W-:Y:S01]  /*4390*/  STG.E desc[UR10][R116.64+0x15c], R35 ;  /* 0x00015c2374007986 */ /* 0x000fe2000c10190a */
[----:B------:R-:W-:Y:S01]  /*43a0*/  FADD R123, R122, R123 ;  /* 0x0000007b7a7b7221 */ /* 0x000fe20000000000 */
[----:B------:R-:W-:Y:S01]  /*43b0*/  FADD R129, R30, R37 ;  /* 0x000000251e817221 */ /* 0x000fe20000000000 */
[----:B------:R-:W-:Y:S01]  /*43c0*/  FADD R125, R121, R28 ;  /* 0x0000001c797d7221 */ /* 0x000fe20000000000 */
[----:B------:R-:W-:-:S02]  /*43d0*/  FADD R121, R29, R40 ;  /* 0x000000281d797221 */ /* 0x000fc40000000000 */
[----:B------:R0:W-:Y:S04]  /*43e0*/  STG.E desc[UR10][R116.64+0xa0], R123 ;  /* 0x0000a07b74007986 */ /* 0x0001e8000c10190a */
[----:B------:R-:W2:Y:S01]  /*43f0*/  LDL.128 R28, [UR6+-0x600] ;  /* 0xfffa0006ff1c7983 */ /* 0x000ea20008100c00 */
[----:B------:R-:W-:-:S03]  /*4400*/  FADD R127, R32, R41 ;  /* 0x00000029207f7221 */ /* 0x000fc60000000000 */
[----:B------:R1:W-:Y:S04]  /*4410*/  STG.E desc[UR10][R116.64+0xa4], R125 ;  /* 0x0000a47d74007986 */ /* 0x0003e8000c10190a */
[----:B------:R-:W3:Y:S01]  /*4420*/  LDG.E.CONSTANT R37, desc[UR10][R118.64+0xb0] ;  /* 0x0000b00a76257981 */ /* 0x000ee2000c1e9900 */
[----:B0-----:R-:W-:-:S03]  /*4430*/  FADD R123, R33, R42 ;  /* 0x0000002a217b7221 */ /* 0x001fc60000000000 */
[----:B------:R-:W4:Y:S01]  /*4440*/  LDG.E.CONSTANT R36, desc[UR10][R118.64+0x16c] ;  /* 0x00016c0a76247981 */ /* 0x000f22000c1e9900 */
[----:B-1----:R-:W-:-:S03]  /*4450*/  FADD R125, R34, R39 ;  /* 0x00000027227d7221 */ /* 0x002fc60000000000 */
[----:B------:R-:W4:Y:S04]  /*4460*/  LDG.E.CONSTANT R42, desc[UR10][R118.64+0xb8] ;  /* 0x0000b80a762a7981 */ /* 0x000f28000c1e9900 */
[----:B------:R-:W4:Y:S04]  /*4470*/  LDL.128 R32, [UR6] ;  /* 0x00000006ff207983 */ /* 0x000f280008100c00 */
[----:B------:R-:W4:Y:S04]  /*4480*/  LDG.E.CONSTANT R41, desc[UR10][R118.64+0x170] ;  /* 0x0001700a76297981 */ /* 0x000f28000c1e9900 */
[----:B------:R-:W4:Y:S04]  /*4490*/  LDG.E.CONSTANT R40, desc[UR10][R118.64+0x174] ;  /* 0x0001740a76287981 */ /* 0x000f28000c1e9900 */
[----:B------:R-:W4:Y:S04]  /*44a0*/  LDG.E.CONSTANT R39, desc[UR10][R118.64+0x178] ;  /* 0x0001780a76277981 */ /* 0x000f28000c1e9900 */
[----:B------:R-:W4:Y:S01]  /*44b0*/  LDG.E.CONSTANT R38, desc[UR10][R118.64+0xbc] ;  /* 0x0000bc0a76267981 */ /* 0x000f22000c1e9900 */
[----:B------:R-:W-:-:S03]  /*44c0*/  FADD R43, R20, R43 ;  /* 0x0000002b142b7221 */ /* 0x000fc60000000000 */
[----:B------:R0:W-:Y:S04]  /*44d0*/  STG.E desc[UR10][R116.64+0x78], R131 ;  /* 0x0000788374007986 */ /* 0x0001e8000c10190a */
[----:B------:R0:W-:Y:S04]  /*44e0*/  STG.E desc[UR10][R116.64+0xa8], R129 ;  /* 0x0000a88174007986 */ /* 0x0001e8000c10190a */
[----:B------:R0:W-:Y:S04]  /*44f0*/  STG.E desc[UR10][R116.64+0x160], R121 ;  /* 0x0001607974007986 */ /* 0x0001e8000c10190a */
[----:B------:R0:W-:Y:S04]  /*4500*/  STG.E desc[UR10][R116.64+0x164], R127 ;  /* 0x0001647f74007986 */ /* 0x0001e8000c10190a */
[----:B------:R0:W-:Y:S04]  /*4510*/  STG.E desc[UR10][R116.64+0x168], R123 ;  /* 0x0001687b74007986 */ /* 0x0001e8000c10190a */
[----:B------:R0:W-:Y:S01]  /*4520*/  STG.E desc[UR10][R116.64+0xac], R125 ;  /* 0x0000ac7d74007986 */ /* 0x0001e2000c10190a */
[----:B------:R-:W-:-:S04]  /*4530*/  UIADD3 UR4, UPT, UPT, UR4, 0x1, URZ ;  /* 0x0000000104047890 */ /* 0x000fc8000fffe0ff */
[----:B------:R-:W-:Y:S01]  /*4540*/  UISETP.NE.AND UP0, UPT, UR4, 0x4, UPT ;  /* 0x000000040400788c */ /* 0x000fe2000bf05270 */
[----:B------:R-:W-:Y:S01]  /*4550*/  IADD3 R114, PT, PT, R114, 0x60, RZ ;  /* 0x0000006072727810 */ /* 0x000fe20007ffe0ff */
[----:B------:R-:W-:Y:S01]  /*4560*/  UIADD3 UR6, UPT, UPT, UR6, 0xc0, URZ ;  /* 0x000000c006067890 */ /* 0x000fe2000fffe0ff */
[----:B--2---:R-:W-:Y:S01]  /*4570*/  FADD R28, R23, R28 ;  /* 0x0000001c171c7221 */ /* 0x004fe20000000000 */
[----:B------:R-:W-:-:S03]  /*4580*/  FADD R31, R26, R31 ;  /* 0x0000001f1a1f7221 */ /* 0x000fc60000000000 */
[----:B---3--:R-:W-:Y:S01]  /*4590*/  FADD R37, R37, R28 ;  /* 0x0000001c25257221 */ /* 0x008fe20000000000 */
[----:B------:R-:W-:Y:S01]  /*45a0*/  FADD R28, R22, R29 ;  /* 0x0000001d161c7221 */ /* 0x000fe20000000000 */
[----:B------:R-:W-:Y:S01]  /*45b0*/  FADD R29, R27, R30 ;  /* 0x0000001e1b1d7221 */ /* 0x000fe20000000000 */
[----:B----4-:R-:W-:Y:S02]  /*45c0*/  FADD R43, R36, R43 ;  /* 0x0000002b242b7221 */ /* 0x010fe40000000000 */
[----:B------:R-:W-:Y:S01]  /*45d0*/  FADD R115, R115, R28 ;  /* 0x0000001c73737221 */ /* 0x000fe20000000000 */
[----:B------:R-:W-:Y:S01]  /*45e0*/  FADD R29, R42, R29 ;  /* 0x0000001d2a1d7221 */ /* 0x000fe20000000000 */
[----:B------:R-:W-:Y:S01]  /*45f0*/  FADD R32, R25, R32 ;  /* 0x0000002019207221 */ /* 0x000fe20000000000 */
[----:B------:R-:W-:Y:S01]  /*4600*/  FADD R33, R24, R33 ;  /* 0x0000002118217221 */ /* 0x000fe20000000000 */
[----:B------:R-:W-:Y:S01]  /*4610*/  FADD R34, R45, R34 ;  /* 0x000000222d227221 */ /* 0x000fe20000000000 */
[----:B------:R-:W-:Y:S01]  /*4620*/  FADD R35, R0, R35 ;  /* 0x0000002300237221 */ /* 0x000fe20000000000 */
[----:B------:R-:W-:-:S03]  /*4630*/  FADD R41, R41, R32 ;  /* 0x0000002029297221 */ /* 0x000fc60000000000 */
[----:B------:R-:W-:Y:S01]  /*4640*/  FADD R35, R120, R35 ;  /* 0x0000002378237221 */ /* 0x000fe20000000000 */
[----:B------:R-:W-:Y:S01]  /*4650*/  FADD R33, R40, R33 ;  /* 0x0000002128217221 */ /* 0x000fe20000000000 */
[----:B------:R-:W-:Y:S01]  /*4660*/  FADD R39, R39, R34 ;  /* 0x0000002227277221 */ /* 0x000fe20000000000 */
[----:B------:R-:W-:Y:S01]  /*4670*/  FADD R31, R38, R31 ;  /* 0x0000001f261f7221 */ /* 0x000fe20000000000 */
[----:B------:R0:W-:Y:S04]  /*4680*/  STG.E desc[UR10][R116.64+0x16c], R43 ;  /* 0x00016c2b74007986 */ /* 0x0001e8000c10190a */
[----:B------:R0:W-:Y:S04]  /*4690*/  STG.E desc[UR10][R116.64+0xb0], R37 ;  /* 0x0000b02574007986 */ /* 0x0001e8000c10190a */
[----:B------:R0:W-:Y:S04]  /*46a0*/  STG.E desc[UR10][R116.64+0xb4], R115 ;  /* 0x0000b47374007986 */ /* 0x0001e8000c10190a */
[----:B------:R0:W-:Y:S04]  /*46b0*/  STG.E desc[UR10][R116.64+0xb8], R29 ;  /* 0x0000b81d74007986 */ /* 0x0001e8000c10190a */
[----:B------:R0:W-:Y:S04]  /*46c0*/  STG.E desc[UR10][R116.64+0x170], R41 ;  /* 0x0001702974007986 */ /* 0x0001e8000c10190a */
[----:B------:R0:W-:Y:S04]  /*46d0*/  STG.E desc[UR10][R116.64+0x174], R33 ;  /* 0x0001742174007986 */ /* 0x0001e8000c10190a */
[----:B------:R0:W-:Y:S04]  /*46e0*/  STG.E desc[UR10][R116.64+0x178], R39 ;  /* 0x0001782774007986 */ /* 0x0001e8000c10190a */
[----:B------:R0:W-:Y:S04]  /*46f0*/  STG.E desc[UR10][R116.64+0xbc], R31 ;  /* 0x0000bc1f74007986 */ /* 0x0001e8000c10190a */
[----:B------:R0:W-:Y:S01]  /*4700*/  STG.E desc[UR10][R116.64+0x17c], R35 ;  /* 0x00017c2374007986 */ /* 0x0001e2000c10190a */
[----:B------:R-:W-:Y:S05]  /*4710*/  BRA.U UP0, `(.L_x_2) ;  /* 0xffffffe5007c7547 */ /* 0x000fea000b83ffff */
[----:B------:R-:W-:Y:S01]  /*4720*/  UPLOP3.LUT UP0, UPT, UPT, UPT, UPT, 0x40, 0x4 ;  /* 0x000000000004789c */ /* 0x000fe20003f0e870 */
[----:B------:R-:W-:Y:S01]  /*4730*/  UMOV UR4, 0x1 ;  /* 0x0000000100047882 */ /* 0x000fe20000000000 */
[----:B------:R-:W-:Y:S09]  /*4740*/  BRA.U UP1, `(.L_x_3) ;  /* 0xffffffe5015c7547 */ /* 0x000ff2000b83ffff */
[----:B------:R-:W-:Y:S05]  /*4750*/  EXIT ;  /* 0x000000000000794d */ /* 0x000fea0003800000 */
.L_x_4:
[----:B------:R-:W-:-:S00]  /*4760*/  BRA `(.L_x_4) ;  /* 0xfffffffc00fc7947 */ /* 0x000fc0000383ffff */
[----:B------:R-:W-:-:S00]  /*4770*/  NOP ;  /* 0x0000000000007918 */ /* 0x000fc00000000000 */
        /* <DEDUP_REMOVED lines=8> */
.L_x_5:


//--------------------- .nv.shared.my_kernel_kernel0 --------------------------
	.section	.nv.shared.my_kernel_kernel0,"aw",@nobits
	.sectionflags	@""
	.align	4
.nv.shared.my_kernel_kernel0:
	.zero		2432


//--------------------- .nv.shared.reserved.0     --------------------------
	.section	.nv.shared.reserved.0,"aw",@nobits
	.weak		__nv_reservedSMEM_offset_0_alias
	.size		__nv_reservedSMEM_offset_0_alias, 0, 64
	.other		__nv_reservedSMEM_offset_0_alias,@"STO_CUDA_RESERVED_SHARED STV_DEFAULT"
__nv_reservedSMEM_offset_0_alias:
	.zero		0
	.zero		64


//--------------------- .nv.constant0.my_kernel_kernel0 --------------------------
	.section	.nv.constant0.my_kernel_kernel0,"a",@progbits
	.sectionflags	@""
	.align	4
.nv.constant0.my_kernel_kernel0:
	.zero		936


//--------------------- SYMBOLS --------------------------

	.type		.nv.reservedSmem.offset0,@object
	.size		.nv.reservedSmem.offset0,0x4
	.type		.nv.reservedSmem.cap,@object
	.size		.nv.reservedSmem.cap,0x4
